	.target	sm_100a

	.elftype	@"ET_EXEC"


//--------------------- .note.nv.tkinfo           --------------------------
	.section	.note.nv.tkinfo,"",@"SHT_NOTE"
	.sectionflags	@"SHF_NOTE_NV_TKINFO"
	.tkinfo
        /*0018*/ 	.word	0x00000002
        /*0030*/ 	.string	""
        /*0030*/ 	.string	"ptxas"
        /*0030*/ 	.string	"Cuda compilation tools, release 13.0, V13.0.88"
        /*0030*/ 	.string	"Build cuda_13.0.r13.0/compiler.36424714_0"
        /*0030*/ 	.string	"-arch sm_100a -m 64 "



//--------------------- .note.nv.cuinfo           --------------------------
	.section	.note.nv.cuinfo,"",@"SHT_NOTE"
	.sectionflags	@"SHF_NOTE_NV_CUINFO"
        /*0018*/ 	.short	0x0002
        /*001a*/ 	.short	0x0064
        /*001c*/ 	.short	0x0082
	.zero		2


//--------------------- .nv.info                  --------------------------
	.section	.nv.info,"",@"SHT_CUDA_INFO"
	.align	4


	//----- nvinfo : EIATTR_REGCOUNT
	.align		4
        /*0000*/ 	.byte	0x04, 0x2f
        /*0002*/ 	.short	(.L_20 - .L_19)
	.align		4
.L_19:
        /*0004*/ 	.word	index@(_ZN7cutlass13device_kernelINS_4gemm6kernel13GemmUniversalIN4cute5tupleIJiiiiEEENS1_10collective13CollectiveMmaINS1_35MainloopSm100TmaUmmaWarpSpecializedILi16ELi2ELi4ENS5_IJNS4_1CILi2EEENSA_ILi1EEESC_EEEEENS5_IJNSA_ILi128EEENSA_ILi256EEENSA_ILi64EEEEEENS_12float_e4m3_tENS5_IJlSC_lEEESJ_SK_NS4_8TiledMMAINS4_8MMA_AtomIJNS4_10MMA_TraitsINS4_25SM100_MMA_F8F6F4_2x1SM_SSEJSJ_SJ_fSF_SG_NS4_17integral_constantINS4_4UMMA5MajorELSR_0EEESS_NSP_INSQ_7ScaleInELST_0EEESU_EEEEEENS4_6LayoutINS5_IJSC_SC_SC_EEENS5_IJNSA_ILi0EEESZ_SZ_EEEEENS5_IJNS4_10UnderscoreES12_S12_EEEEENS4_18SM100_TMA_2SM_LOADENS4_14ComposedLayoutINS4_7SwizzleILi2ELi4ELi3EEENS4_18smem_ptr_flag_bitsILi8EEENSX_INS5_IJNSA_ILi8EEESH_EEENS5_IJSH_SC_EEEEEEEvNS4_8identityES15_S1F_vS1G_EENS_8epilogue10collective18CollectiveEpilogueINS1I_23Sm100TmaWarpSpecializedILi4ELi2ELi32ELb0ELb0EEEJNS5_IJSH_SG_SH_EEENS5_IJNSX_ISH_SC_EENSX_INS5_IJNSA_ILi32EEESB_EEENS5_IJSC_SF_EEEEEEEESJ_SK_SJ_SK_NS1I_6fusion15FusionCallbacksIS1M_NS1U_17LinearCombinationISJ_fSJ_fLNS_15FloatRoundStyleE2EEES1N_S1T_JEEENS4_5SM1004TMEM4LOAD26SM100_TMEM_LOAD_32dp32b32xENS4_13SM90_TMA_LOADENS16_INS17_ILi1ELi4ELi3EEES1A_NSX_INS5_IJS1B_S1P_EEENS5_IJS1P_SC_EEEEEEENS4_39AutoVectorizingCopyWithAssumedAlignmentILi128EEENS4_14SM90_TMA_STOREES29_S2B_S2B_EEEvvEEEEvNT_6ParamsE)
        /*0008*/ 	.word	0x00000078


	//----- nvinfo : EIATTR_FRAME_SIZE
	.align		4
.L_20:
        /*000c*/ 	.byte	0x04, 0x11
        /*000e*/ 	.short	(.L_22 - .L_21)
	.align		4
.L_21:
        /*0010*/ 	.word	index@($__internal_2_$__cuda_sm10x_tcgen05_guardrail_trap_unallocated_columns_being_dealloced)
        /*0014*/ 	.word	0x00000000


	//----- nvinfo : EIATTR_FRAME_SIZE
	.align		4
.L_22:
        /*0018*/ 	.byte	0x04, 0x11
        /*001a*/ 	.short	(.L_24 - .L_23)
	.align		4
.L_23:
        /*001c*/ 	.word	index@($__internal_1_$__cuda_sm10x_tcgen05_guardrail_trap_phase_invalid_during_alloc)
        /*0020*/ 	.word	0x00000000


	//----- nvinfo : EIATTR_FRAME_SIZE
	.align		4
.L_24:
        /*0024*/ 	.byte	0x04, 0x11
        /*0026*/ 	.short	(.L_26 - .L_25)
	.align		4
.L_25:
        /*0028*/ 	.word	index@($__internal_0_$__cuda_sm10x_tcgen05_guardrail_trap_col_being_dealloced_not_returned_by_alloc)
        /*002c*/ 	.word	0x00000000


	//----- nvinfo : EIATTR_FRAME_SIZE
	.align		4
.L_26:
        /*0030*/ 	.byte	0x04, 0x11
        /*0032*/ 	.short	(.L_28 - .L_27)
	.align		4
.L_27:
        /*0034*/ 	.word	index@(_ZN7cutlass13device_kernelINS_4gemm6kernel13GemmUniversalIN4cute5tupleIJiiiiEEENS1_10collective13CollectiveMmaINS1_35MainloopSm100TmaUmmaWarpSpecializedILi16ELi2ELi4ENS5_IJNS4_1CILi2EEENSA_ILi1EEESC_EEEEENS5_IJNSA_ILi128EEENSA_ILi256EEENSA_ILi64EEEEEENS_12float_e4m3_tENS5_IJlSC_lEEESJ_SK_NS4_8TiledMMAINS4_8MMA_AtomIJNS4_10MMA_TraitsINS4_25SM100_MMA_F8F6F4_2x1SM_SSEJSJ_SJ_fSF_SG_NS4_17integral_constantINS4_4UMMA5MajorELSR_0EEESS_NSP_INSQ_7ScaleInELST_0EEESU_EEEEEENS4_6LayoutINS5_IJSC_SC_SC_EEENS5_IJNSA_ILi0EEESZ_SZ_EEEEENS5_IJNS4_10UnderscoreES12_S12_EEEEENS4_18SM100_TMA_2SM_LOADENS4_14ComposedLayoutINS4_7SwizzleILi2ELi4ELi3EEENS4_18smem_ptr_flag_bitsILi8EEENSX_INS5_IJNSA_ILi8EEESH_EEENS5_IJSH_SC_EEEEEEEvNS4_8identityES15_S1F_vS1G_EENS_8epilogue10collective18CollectiveEpilogueINS1I_23Sm100TmaWarpSpecializedILi4ELi2ELi32ELb0ELb0EEEJNS5_IJSH_SG_SH_EEENS5_IJNSX_ISH_SC_EENSX_INS5_IJNSA_ILi32EEESB_EEENS5_IJSC_SF_EEEEEEEESJ_SK_SJ_SK_NS1I_6fusion15FusionCallbacksIS1M_NS1U_17LinearCombinationISJ_fSJ_fLNS_15FloatRoundStyleE2EEES1N_S1T_JEEENS4_5SM1004TMEM4LOAD26SM100_TMEM_LOAD_32dp32b32xENS4_13SM90_TMA_LOADENS16_INS17_ILi1ELi4ELi3EEES1A_NSX_INS5_IJS1B_S1P_EEENS5_IJS1P_SC_EEEEEEENS4_39AutoVectorizingCopyWithAssumedAlignmentILi128EEENS4_14SM90_TMA_STOREES29_S2B_S2B_EEEvvEEEEvNT_6ParamsE)
        /*0038*/ 	.word	0x00000000


	//----- nvinfo : EIATTR_MIN_STACK_SIZE
	.align		4
.L_28:
        /*003c*/ 	.byte	0x04, 0x12
        /*003e*/ 	.short	(.L_30 - .L_29)
	.align		4
.L_29:
        /*0040*/ 	.word	index@(_ZN7cutlass13device_kernelINS_4gemm6kernel13GemmUniversalIN4cute5tupleIJiiiiEEENS1_10collective13CollectiveMmaINS1_35MainloopSm100TmaUmmaWarpSpecializedILi16ELi2ELi4ENS5_IJNS4_1CILi2EEENSA_ILi1EEESC_EEEEENS5_IJNSA_ILi128EEENSA_ILi256EEENSA_ILi64EEEEEENS_12float_e4m3_tENS5_IJlSC_lEEESJ_SK_NS4_8TiledMMAINS4_8MMA_AtomIJNS4_10MMA_TraitsINS4_25SM100_MMA_F8F6F4_2x1SM_SSEJSJ_SJ_fSF_SG_NS4_17integral_constantINS4_4UMMA5MajorELSR_0EEESS_NSP_INSQ_7ScaleInELST_0EEESU_EEEEEENS4_6LayoutINS5_IJSC_SC_SC_EEENS5_IJNSA_ILi0EEESZ_SZ_EEEEENS5_IJNS4_10UnderscoreES12_S12_EEEEENS4_18SM100_TMA_2SM_LOADENS4_14ComposedLayoutINS4_7SwizzleILi2ELi4ELi3EEENS4_18smem_ptr_flag_bitsILi8EEENSX_INS5_IJNSA_ILi8EEESH_EEENS5_IJSH_SC_EEEEEEEvNS4_8identityES15_S1F_vS1G_EENS_8epilogue10collective18CollectiveEpilogueINS1I_23Sm100TmaWarpSpecializedILi4ELi2ELi32ELb0ELb0EEEJNS5_IJSH_SG_SH_EEENS5_IJNSX_ISH_SC_EENSX_INS5_IJNSA_ILi32EEESB_EEENS5_IJSC_SF_EEEEEEEESJ_SK_SJ_SK_NS1I_6fusion15FusionCallbacksIS1M_NS1U_17LinearCombinationISJ_fSJ_fLNS_15FloatRoundStyleE2EEES1N_S1T_JEEENS4_5SM1004TMEM4LOAD26SM100_TMEM_LOAD_32dp32b32xENS4_13SM90_TMA_LOADENS16_INS17_ILi1ELi4ELi3EEES1A_NSX_INS5_IJS1B_S1P_EEENS5_IJS1P_SC_EEEEEEENS4_39AutoVectorizingCopyWithAssumedAlignmentILi128EEENS4_14SM90_TMA_STOREES29_S2B_S2B_EEEvvEEEEvNT_6ParamsE)
        /*0044*/ 	.word	0x00000000
.L_30:


//--------------------- .nv.compat                --------------------------
	.section	.nv.compat,"",@"SHT_CUDA_COMPAT_INFO"
	.align	4
        /*0000*/ 	.byte	0x02, 0x09, 0x01, 0x00, 0x02, 0x02, 0x02, 0x00, 0x02, 0x05, 0x05, 0x00, 0x03, 0x07, 0x01, 0x01
        /*0010*/ 	.byte	0x02, 0x03, 0x01, 0x00, 0x02, 0x06, 0x01, 0x00, 0x04, 0x0b, 0x08, 0x00, 0x09, 0x00, 0x00, 0x00
        /*0020*/ 	.byte	0x00, 0x00, 0x00, 0x00


//--------------------- .nv.info._ZN7cutlass13device_kernelINS_4gemm6kernel13GemmUniversalIN4cute5tupleIJiiiiEEENS1_10collective13CollectiveMmaINS1_35MainloopSm100TmaUmmaWarpSpecializedILi16ELi2ELi4ENS5_IJNS4_1CILi2EEENSA_ILi1EEESC_EEEEENS5_IJNSA_ILi128EEENSA_ILi256EEENSA_ILi64EEEEEENS_12float_e4m3_tENS5_IJlSC_lEEESJ_SK_NS4_8TiledMMAINS4_8MMA_AtomIJNS4_10MMA_TraitsINS4_25SM100_MMA_F8F6F4_2x1SM_SSEJSJ_SJ_fSF_SG_NS4_17integral_constantINS4_4UMMA5MajorELSR_0EEESS_NSP_INSQ_7ScaleInELST_0EEESU_EEEEEENS4_6LayoutINS5_IJSC_SC_SC_EEENS5_IJNSA_ILi0EEESZ_SZ_EEEEENS5_IJNS4_10UnderscoreES12_S12_EEEEENS4_18SM100_TMA_2SM_LOADENS4_14ComposedLayoutINS4_7SwizzleILi2ELi4ELi3EEENS4_18smem_ptr_flag_bitsILi8EEENSX_INS5_IJNSA_ILi8EEESH_EEENS5_IJSH_SC_EEEEEEEvNS4_8identityES15_S1F_vS1G_EENS_8epilogue10collective18CollectiveEpilogueINS1I_23Sm100TmaWarpSpecializedILi4ELi2ELi32ELb0ELb0EEEJNS5_IJSH_SG_SH_EEENS5_IJNSX_ISH_SC_EENSX_INS5_IJNSA_ILi32EEESB_EEENS5_IJSC_SF_EEEEEEEESJ_SK_SJ_SK_NS1I_6fusion15FusionCallbacksIS1M_NS1U_17LinearCombinationISJ_fSJ_fLNS_15FloatRoundStyleE2EEES1N_S1T_JEEENS4_5SM1004TMEM4LOAD26SM100_TMEM_LOAD_32dp32b32xENS4_13SM90_TMA_LOADENS16_INS17_ILi1ELi4ELi3EEES1A_NSX_INS5_IJS1B_S1P_EEENS5_IJS1P_SC_EEEEEEENS4_39AutoVectorizingCopyWithAssumedAlignmentILi128EEENS4_14SM90_TMA_STOREES29_S2B_S2B_EEEvvEEEEvNT_6ParamsE --------------------------
	.section	.nv.info._ZN7cutlass13device_kernelINS_4gemm6kernel13GemmUniversalIN4cute5tupleIJiiiiEEENS1_10collective13CollectiveMmaINS1_35MainloopSm100TmaUmmaWarpSpecializedILi16ELi2ELi4ENS5_IJNS4_1CILi2EEENSA_ILi1EEESC_EEEEENS5_IJNSA_ILi128EEENSA_ILi256EEENSA_ILi64EEEEEENS_12float_e4m3_tENS5_IJlSC_lEEESJ_SK_NS4_8TiledMMAINS4_8MMA_AtomIJNS4_10MMA_TraitsINS4_25SM100_MMA_F8F6F4_2x1SM_SSEJSJ_SJ_fSF_SG_NS4_17integral_constantINS4_4UMMA5MajorELSR_0EEESS_NSP_INSQ_7ScaleInELST_0EEESU_EEEEEENS4_6LayoutINS5_IJSC_SC_SC_EEENS5_IJNSA_ILi0EEESZ_SZ_EEEEENS5_IJNS4_10UnderscoreES12_S12_EEEEENS4_18SM100_TMA_2SM_LOADENS4_14ComposedLayoutINS4_7SwizzleILi2ELi4ELi3EEENS4_18smem_ptr_flag_bitsILi8EEENSX_INS5_IJNSA_ILi8EEESH_EEENS5_IJSH_SC_EEEEEEEvNS4_8identityES15_S1F_vS1G_EENS_8epilogue10collective18CollectiveEpilogueINS1I_23Sm100TmaWarpSpecializedILi4ELi2ELi32ELb0ELb0EEEJNS5_IJSH_SG_SH_EEENS5_IJNSX_ISH_SC_EENSX_INS5_IJNSA_ILi32EEESB_EEENS5_IJSC_SF_EEEEEEEESJ_SK_SJ_SK_NS1I_6fusion15FusionCallbacksIS1M_NS1U_17LinearCombinationISJ_fSJ_fLNS_15FloatRoundStyleE2EEES1N_S1T_JEEENS4_5SM1004TMEM4LOAD26SM100_TMEM_LOAD_32dp32b32xENS4_13SM90_TMA_LOADENS16_INS17_ILi1ELi4ELi3EEES1A_NSX_INS5_IJS1B_S1P_EEENS5_IJS1P_SC_EEEEEEENS4_39AutoVectorizingCopyWithAssumedAlignmentILi128EEENS4_14SM90_TMA_STOREES29_S2B_S2B_EEEvvEEEEvNT_6ParamsE,"",@"SHT_CUDA_INFO"
	.sectionflags	@""
	.align	4


	//----- nvinfo : EIATTR_CUDA_API_VERSION
	.align		4
        /*0000*/ 	.byte	0x04, 0x37
        /*0002*/ 	.short	(.L_32 - .L_31)
.L_31:
        /*0004*/ 	.word	0x00000082


	//----- nvinfo : EIATTR_KPARAM_INFO
	.align		4
.L_32:
        /*0008*/ 	.byte	0x04, 0x17
        /*000a*/ 	.short	(.L_34 - .L_33)
.L_33:
        /*000c*/ 	.word	0x00000000
        /*0010*/ 	.short	0x0000
        /*0012*/ 	.short	0x0000
        /*0014*/ 	.byte	0x00, 0xf0, 0x01, 0x20


	//----- nvinfo : EIATTR_AT_ENTRY_FRAGMENTS
	.align		4
.L_34:
        /*0018*/ 	.byte	0x04, 0x4f
        /*001a*/ 	.short	(.L_36 - .L_35)


	//   ....[0]....
.L_35:
        /*001c*/ 	.word	0x00000007


	//----- nvinfo : EIATTR_RESERVED_SMEM_USED
	.align		4
.L_36:
        /*0020*/ 	.byte	0x01, 0x41
	.zero		2


	//----- nvinfo : EIATTR_SPARSE_MMA_MASK
	.align		4
        /*0024*/ 	.byte	0x03, 0x50
        /*0026*/ 	.short	0x0000


	//----- nvinfo : EIATTR_TCGEN05_2CTA_USED
	.align		4
        /*0028*/ 	.byte	0x01, 0x52
	.zero		2


	//----- nvinfo : EIATTR_MAXREG_COUNT
	.align		4
        /*002c*/ 	.byte	0x03, 0x1b
        /*002e*/ 	.short	0x00ff


	//----- nvinfo : EIATTR_NUM_BARRIERS
	.align		4
        /*0030*/ 	.byte	0x02, 0x4c
        /*0032*/ 	.byte	0x07
	.zero		1


	//----- nvinfo : EIATTR_EXTERNS
	.align		4
        /*0034*/ 	.byte	0x04, 0x0f
        /*0036*/ 	.short	(.L_38 - .L_37)


	//   ....[0]....
	.align		4
.L_37:
        /*0038*/ 	.word	index@(__assertfail)


	//----- nvinfo : EIATTR_MERCURY_ISA_VERSION
	.align		4
.L_38:
        /*003c*/ 	.byte	0x03, 0x5f
        /*003e*/ 	.short	0x0101


	//----- nvinfo : EIATTR_INT_WARP_WIDE_INSTR_OFFSETS
	.align		4
        /*0040*/ 	.byte	0x04, 0x31
        /*0042*/ 	.short	(.L_40 - .L_39)


	//   ....[0]....
.L_39:
        /*0044*/ 	.word	0x00000ec0


	//   ....[1]....
        /*0048*/ 	.word	0x00000f60


	//   ....[2]....
        /*004c*/ 	.word	0x000022c0


	//   ....[3]....
        /*0050*/ 	.word	0x00004770


	//   ....[4]....
        /*0054*/ 	.word	0x000047a0


	//   ....[5]....
        /*0058*/ 	.word	0x000047f0


	//   ....[6]....
        /*005c*/ 	.word	0x00005110


	//   ....[7]....
        /*0060*/ 	.word	0x00005130


	//   ....[8]....
        /*0064*/ 	.word	0x00005210


	//   ....[9]....
        /*0068*/ 	.word	0x000052d0


	//   ....[10]....
        /*006c*/ 	.word	0x000052f0


	//   ....[11]....
        /*0070*/ 	.word	0x000053c0


	//   ....[12]....
        /*0074*/ 	.word	0x000054b0


	//   ....[13]....
        /*0078*/ 	.word	0x000054d0


	//   ....[14]....
        /*007c*/ 	.word	0x000055d0


	//   ....[15]....
        /*0080*/ 	.word	0x00005780


	//   ....[16]....
        /*0084*/ 	.word	0x00005790


	//   ....[17]....
        /*0088*/ 	.word	0x00005920


	//----- nvinfo : EIATTR_COOP_GROUP_MASK_REGIDS
	.align		4
.L_40:
        /*008c*/ 	.byte	0x04, 0x29
        /*008e*/ 	.short	(.L_42 - .L_41)


	//   ....[0]....
.L_41:
        /*0090*/ 	.word	0xffffffff


	//   ....[1]....
        /*0094*/ 	.word	0xffffffff


	//   ....[2]....
        /*0098*/ 	.word	0xffffffff


	//   ....[3]....
        /*009c*/ 	.word	0xffffffff


	//   ....[4]....
        /*00a0*/ 	.word	0xffffffff


	//   ....[5]....
        /*00a4*/ 	.word	0xffffffff


	//   ....[6]....
        /*00a8*/ 	.word	0xffffffff


	//   ....[7]....
        /*00ac*/ 	.word	0xffffffff


	//   ....[8]....
        /*00b0*/ 	.word	0xffffffff


	//   ....[9]....
        /*00b4*/ 	.word	0xffffffff


	//   ....[10]....
        /*00b8*/ 	.word	0xffffffff


	//   ....[11]....
        /*00bc*/ 	.word	0xffffffff


	//   ....[12]....
        /*00c0*/ 	.word	0xffffffff


	//   ....[13]....
        /*00c4*/ 	.word	0xffffffff


	//----- nvinfo : EIATTR_COOP_GROUP_INSTR_OFFSETS
	.align		4
.L_42:
        /*00c8*/ 	.byte	0x04, 0x28
        /*00ca*/ 	.short	(.L_44 - .L_43)


	//   ....[0]....
.L_43:
        /*00cc*/ 	.word	0x000000c0


	//   ....[1]....
        /*00d0*/ 	.word	0x00000500


	//   ....[2]....
        /*00d4*/ 	.word	0x00000830


	//   ....[3]....
        /*00d8*/ 	.word	0x000009c0


	//   ....[4]....
        /*00dc*/ 	.word	0x00000ab0


	//   ....[5]....
        /*00e0*/ 	.word	0x00000c10


	//   ....[6]....
        /*00e4*/ 	.word	0x00000da0


	//   ....[7]....
        /*00e8*/ 	.word	0x00000fe0


	//   ....[8]....
        /*00ec*/ 	.word	0x000021a0


	//   ....[9]....
        /*00f0*/ 	.word	0x00003640


	//   ....[10]....
        /*00f4*/ 	.word	0x00003b10


	//   ....[11]....
        /*00f8*/ 	.word	0x00003b40


	//   ....[12]....
        /*00fc*/ 	.word	0x00004680


	//   ....[13]....
        /*0100*/ 	.word	0x00004890


	//----- nvinfo : EIATTR_VRC_CTA_INIT_COUNT
	.align		4
.L_44:
        /*0104*/ 	.byte	0x02, 0x4a
        /*0106*/ 	.byte	0x80
	.zero		1


	//----- nvinfo : EIATTR_SYSCALL_OFFSETS
	.align		4
        /*0108*/ 	.byte	0x04, 0x46
        /*010a*/ 	.short	(.L_46 - .L_45)


	//   ....[0]....
.L_45:
        /*010c*/ 	.word	0x000063b0


	//   ....[1]....
        /*0110*/ 	.word	0x000064f0


	//   ....[2]....
        /*0114*/ 	.word	0x00006cf0


	//   ....[3]....
        /*0118*/ 	.word	0x00007ae0


	//   ....[4]....
        /*011c*/ 	.word	0x00008880


	//   ....[5]....
        /*0120*/ 	.word	0x00009640


	//----- nvinfo : EIATTR_MBARRIER_INSTR_OFFSETS
	.align		4
.L_46:
        /*0124*/ 	.byte	0x04, 0x39
        /*0126*/ 	.short	(.L_48 - .L_47)


	//   ....[0]....
.L_47:
        /*0128*/ 	.word	0x00000610
        /*012c*/ 	.word	0x000000ff
        /*0130*/ 	.word	0x00000000
        /*0134*/ 	.short	0x0100
        /*0136*/ 	.byte	0x08
	.zero		1


	//   ....[1]....
        /*0138*/ 	.word	0x00000620
        /*013c*/ 	.word	0x000000ff
        /*0140*/ 	.word	0x00000080
        /*0144*/ 	.short	0x0100
        /*0146*/ 	.byte	0x08
	.zero		1


	//   ....[2]....
        /*0148*/ 	.word	0x00000630
        /*014c*/ 	.word	0x000000ff
        /*0150*/ 	.word	0x00000008
        /*0154*/ 	.short	0x0100
        /*0156*/ 	.byte	0x08
	.zero		1


	//   ....[3]....
        /*0158*/ 	.word	0x00000640
        /*015c*/ 	.word	0x000000ff
        /*0160*/ 	.word	0x00000088
        /*0164*/ 	.short	0x0100
        /*0166*/ 	.byte	0x08
	.zero		1


	//   ....[4]....
        /*0168*/ 	.word	0x00000650
        /*016c*/ 	.word	0x000000ff
        /*0170*/ 	.word	0x00000010
        /*0174*/ 	.short	0x0100
        /*0176*/ 	.byte	0x08
	.zero		1


	//   ....[5]....
        /*0178*/ 	.word	0x00000660
        /*017c*/ 	.word	0x000000ff
        /*0180*/ 	.word	0x00000090
        /*0184*/ 	.short	0x0100
        /*0186*/ 	.byte	0x08
	.zero		1


	//   ....[6]....
        /*0188*/ 	.word	0x00000670
        /*018c*/ 	.word	0x000000ff
        /*0190*/ 	.word	0x00000018
        /*0194*/ 	.short	0x0100
        /*0196*/ 	.byte	0x08
	.zero		1


	//   ....[7]....
        /*0198*/ 	.word	0x00000680
        /*019c*/ 	.word	0x000000ff
        /*01a0*/ 	.word	0x00000098
        /*01a4*/ 	.short	0x0100
        /*01a6*/ 	.byte	0x08
	.zero		1


	//   ....[8]....
        /*01a8*/ 	.word	0x00000690
        /*01ac*/ 	.word	0x000000ff
        /*01b0*/ 	.word	0x00000020
        /*01b4*/ 	.short	0x0100
        /*01b6*/ 	.byte	0x08
	.zero		1


	//   ....[9]....
        /*01b8*/ 	.word	0x000006a0
        /*01bc*/ 	.word	0x000000ff
        /*01c0*/ 	.word	0x000000a0
        /*01c4*/ 	.short	0x0100
        /*01c6*/ 	.byte	0x08
	.zero		1


	//   ....[10]....
        /*01c8*/ 	.word	0x000006b0
        /*01cc*/ 	.word	0x000000ff
        /*01d0*/ 	.word	0x00000028
        /*01d4*/ 	.short	0x0100
        /*01d6*/ 	.byte	0x08
	.zero		1


	//   ....[11]....
        /*01d8*/ 	.word	0x000006c0
        /*01dc*/ 	.word	0x000000ff
        /*01e0*/ 	.word	0x000000a8
        /*01e4*/ 	.short	0x0100
        /*01e6*/ 	.byte	0x08
	.zero		1


	//   ....[12]....
        /*01e8*/ 	.word	0x000006d0
        /*01ec*/ 	.word	0x000000ff
        /*01f0*/ 	.word	0x00000030
        /*01f4*/ 	.short	0x0100
        /*01f6*/ 	.byte	0x08
	.zero		1


	//   ....[13]....
        /*01f8*/ 	.word	0x000006e0
        /*01fc*/ 	.word	0x000000ff
        /*0200*/ 	.word	0x000000b0
        /*0204*/ 	.short	0x0100
        /*0206*/ 	.byte	0x08
	.zero		1


	//   ....[14]....
        /*0208*/ 	.word	0x000006f0
        /*020c*/ 	.word	0x000000ff
        /*0210*/ 	.word	0x00000038
        /*0214*/ 	.short	0x0100
        /*0216*/ 	.byte	0x08
	.zero		1


	//   ....[15]....
        /*0218*/ 	.word	0x00000700
        /*021c*/ 	.word	0x000000ff
        /*0220*/ 	.word	0x000000b8
        /*0224*/ 	.short	0x0100
        /*0226*/ 	.byte	0x08
	.zero		1


	//   ....[16]....
        /*0228*/ 	.word	0x00000710
        /*022c*/ 	.word	0x000000ff
        /*0230*/ 	.word	0x00000040
        /*0234*/ 	.short	0x0100
        /*0236*/ 	.byte	0x08
	.zero		1


	//   ....[17]....
        /*0238*/ 	.word	0x00000720
        /*023c*/ 	.word	0x000000ff
        /*0240*/ 	.word	0x000000c0
        /*0244*/ 	.short	0x0100
        /*0246*/ 	.byte	0x08
	.zero		1


	//   ....[18]....
        /*0248*/ 	.word	0x00000730
        /*024c*/ 	.word	0x000000ff
        /*0250*/ 	.word	0x00000048
        /*0254*/ 	.short	0x0100
        /*0256*/ 	.byte	0x08
	.zero		1


	//   ....[19]....
        /*0258*/ 	.word	0x00000740
        /*025c*/ 	.word	0x000000ff
        /*0260*/ 	.word	0x000000c8
        /*0264*/ 	.short	0x0100
        /*0266*/ 	.byte	0x08
	.zero		1


	//   ....[20]....
        /*0268*/ 	.word	0x00000750
        /*026c*/ 	.word	0x000000ff
        /*0270*/ 	.word	0x00000050
        /*0274*/ 	.short	0x0100
        /*0276*/ 	.byte	0x08
	.zero		1


	//   ....[21]....
        /*0278*/ 	.word	0x00000760
        /*027c*/ 	.word	0x000000ff
        /*0280*/ 	.word	0x000000d0
        /*0284*/ 	.short	0x0100
        /*0286*/ 	.byte	0x08
	.zero		1


	//   ....[22]....
        /*0288*/ 	.word	0x00000770
        /*028c*/ 	.word	0x000000ff
        /*0290*/ 	.word	0x00000058
        /*0294*/ 	.short	0x0100
        /*0296*/ 	.byte	0x08
	.zero		1


	//   ....[23]....
        /*0298*/ 	.word	0x00000780
        /*029c*/ 	.word	0x000000ff
        /*02a0*/ 	.word	0x000000d8
        /*02a4*/ 	.short	0x0100
        /*02a6*/ 	.byte	0x08
	.zero		1


	//   ....[24]....
        /*02a8*/ 	.word	0x00000790
        /*02ac*/ 	.word	0x000000ff
        /*02b0*/ 	.word	0x00000060
        /*02b4*/ 	.short	0x0100
        /*02b6*/ 	.byte	0x08
	.zero		1


	//   ....[25]....
        /*02b8*/ 	.word	0x000007a0
        /*02bc*/ 	.word	0x000000ff
        /*02c0*/ 	.word	0x000000e0
        /*02c4*/ 	.short	0x0100
        /*02c6*/ 	.byte	0x08
	.zero		1


	//   ....[26]....
        /*02c8*/ 	.word	0x000007b0
        /*02cc*/ 	.word	0x000000ff
        /*02d0*/ 	.word	0x00000068
        /*02d4*/ 	.short	0x0100
        /*02d6*/ 	.byte	0x08
	.zero		1


	//   ....[27]....
        /*02d8*/ 	.word	0x000007c0
        /*02dc*/ 	.word	0x000000ff
        /*02e0*/ 	.word	0x000000e8
        /*02e4*/ 	.short	0x0100
        /*02e6*/ 	.byte	0x08
	.zero		1


	//   ....[28]....
        /*02e8*/ 	.word	0x000007d0
        /*02ec*/ 	.word	0x000000ff
        /*02f0*/ 	.word	0x00000070
        /*02f4*/ 	.short	0x0100
        /*02f6*/ 	.byte	0x08
	.zero		1


	//   ....[29]....
        /*02f8*/ 	.word	0x000007e0
        /*02fc*/ 	.word	0x000000ff
        /*0300*/ 	.word	0x000000f0
        /*0304*/ 	.short	0x0100
        /*0306*/ 	.byte	0x08
	.zero		1


	//   ....[30]....
        /*0308*/ 	.word	0x000007f0
        /*030c*/ 	.word	0x000000ff
        /*0310*/ 	.word	0x00000078
        /*0314*/ 	.short	0x0100
        /*0316*/ 	.byte	0x08
	.zero		1


	//   ....[31]....
        /*0318*/ 	.word	0x00000800
        /*031c*/ 	.word	0x000000ff
        /*0320*/ 	.word	0x000000f8
        /*0324*/ 	.short	0x0100
        /*0326*/ 	.byte	0x08
	.zero		1


	//   ....[32]....
        /*0328*/ 	.word	0x00000930
        /*032c*/ 	.word	0x000000ff
        /*0330*/ 	.word	0x00000100
        /*0334*/ 	.short	0x0100
        /*0336*/ 	.byte	0x09
	.zero		1


	//   ....[33]....
        /*0338*/ 	.word	0x00000940
        /*033c*/ 	.word	0x000000ff
        /*0340*/ 	.word	0x00000120
        /*0344*/ 	.short	0x0100
        /*0346*/ 	.byte	0x09
	.zero		1


	//   ....[34]....
        /*0348*/ 	.word	0x00000950
        /*034c*/ 	.word	0x000000ff
        /*0350*/ 	.word	0x00000108
        /*0354*/ 	.short	0x0100
        /*0356*/ 	.byte	0x09
	.zero		1


	//   ....[35]....
        /*0358*/ 	.word	0x00000960
        /*035c*/ 	.word	0x000000ff
        /*0360*/ 	.word	0x00000128
        /*0364*/ 	.short	0x0100
        /*0366*/ 	.byte	0x09
	.zero		1


	//   ....[36]....
        /*0368*/ 	.word	0x00000970
        /*036c*/ 	.word	0x000000ff
        /*0370*/ 	.word	0x00000110
        /*0374*/ 	.short	0x0100
        /*0376*/ 	.byte	0x09
	.zero		1


	//   ....[37]....
        /*0378*/ 	.word	0x00000980
        /*037c*/ 	.word	0x000000ff
        /*0380*/ 	.word	0x00000130
        /*0384*/ 	.short	0x0100
        /*0386*/ 	.byte	0x09
	.zero		1


	//   ....[38]....
        /*0388*/ 	.word	0x00000990
        /*038c*/ 	.word	0x000000ff
        /*0390*/ 	.word	0x00000118
        /*0394*/ 	.short	0x0100
        /*0396*/ 	.byte	0x09
	.zero		1


	//   ....[39]....
        /*0398*/ 	.word	0x000009a0
        /*039c*/ 	.word	0x000000ff
        /*03a0*/ 	.word	0x00000138
        /*03a4*/ 	.short	0x0100
        /*03a6*/ 	.byte	0x09
	.zero		1


	//   ....[40]....
        /*03a8*/ 	.word	0x00000a80
        /*03ac*/ 	.word	0x000000ff
        /*03b0*/ 	.word	0x00000140
        /*03b4*/ 	.short	0x0100
        /*03b6*/ 	.byte	0x08
	.zero		1


	//   ....[41]....
        /*03b8*/ 	.word	0x00000a90
        /*03bc*/ 	.word	0x000000ff
        /*03c0*/ 	.word	0x00000148
        /*03c4*/ 	.short	0x0100
        /*03c6*/ 	.byte	0x08
	.zero		1


	//   ....[42]....
        /*03c8*/ 	.word	0x00000bc0
        /*03cc*/ 	.word	0x000000ff
        /*03d0*/ 	.word	0x00000150
        /*03d4*/ 	.short	0x0100
        /*03d6*/ 	.byte	0x08
	.zero		1


	//   ....[43]....
        /*03d8*/ 	.word	0x00000bd0
        /*03dc*/ 	.word	0x000000ff
        /*03e0*/ 	.word	0x00000160
        /*03e4*/ 	.short	0x0100
        /*03e6*/ 	.byte	0x08
	.zero		1


	//   ....[44]....
        /*03e8*/ 	.word	0x00000be0
        /*03ec*/ 	.word	0x000000ff
        /*03f0*/ 	.word	0x00000158
        /*03f4*/ 	.short	0x0100
        /*03f6*/ 	.byte	0x08
	.zero		1


	//   ....[45]....
        /*03f8*/ 	.word	0x00000bf0
        /*03fc*/ 	.word	0x000000ff
        /*0400*/ 	.word	0x00000168
        /*0404*/ 	.short	0x0100
        /*0406*/ 	.byte	0x08
	.zero		1


	//   ....[46]....
        /*0408*/ 	.word	0x00000d10
        /*040c*/ 	.word	0x000000ff
        /*0410*/ 	.word	0x00000170
        /*0414*/ 	.short	0x0100
        /*0416*/ 	.byte	0x09
	.zero		1


	//   ....[47]....
        /*0418*/ 	.word	0x00000d20
        /*041c*/ 	.word	0x000000ff
        /*0420*/ 	.word	0x00000190
        /*0424*/ 	.short	0x0100
        /*0426*/ 	.byte	0x09
	.zero		1


	//   ....[48]....
        /*0428*/ 	.word	0x00000d30
        /*042c*/ 	.word	0x000000ff
        /*0430*/ 	.word	0x00000178
        /*0434*/ 	.short	0x0100
        /*0436*/ 	.byte	0x09
	.zero		1


	//   ....[49]....
        /*0438*/ 	.word	0x00000d40
        /*043c*/ 	.word	0x000000ff
        /*0440*/ 	.word	0x00000198
        /*0444*/ 	.short	0x0100
        /*0446*/ 	.byte	0x09
	.zero		1


	//   ....[50]....
        /*0448*/ 	.word	0x00000d50
        /*044c*/ 	.word	0x000000ff
        /*0450*/ 	.word	0x00000180
        /*0454*/ 	.short	0x0100
        /*0456*/ 	.byte	0x09
	.zero		1


	//   ....[51]....
        /*0458*/ 	.word	0x00000d60
        /*045c*/ 	.word	0x000000ff
        /*0460*/ 	.word	0x000001a0
        /*0464*/ 	.short	0x0100
        /*0466*/ 	.byte	0x09
	.zero		1


	//   ....[52]....
        /*0468*/ 	.word	0x00000d70
        /*046c*/ 	.word	0x000000ff
        /*0470*/ 	.word	0x00000188
        /*0474*/ 	.short	0x0100
        /*0476*/ 	.byte	0x09
	.zero		1


	//   ....[53]....
        /*0478*/ 	.word	0x00000d80
        /*047c*/ 	.word	0x000000ff
        /*0480*/ 	.word	0x000001a8
        /*0484*/ 	.short	0x0100
        /*0486*/ 	.byte	0x09
	.zero		1


	//   ....[54]....
        /*0488*/ 	.word	0x00000e70
        /*048c*/ 	.word	0x000000ff
        /*0490*/ 	.word	0x000001b0
        /*0494*/ 	.short	0x0100
        /*0496*/ 	.byte	0x08
	.zero		1


	//   ....[55]....
        /*0498*/ 	.word	0x00000e80
        /*049c*/ 	.word	0x000000ff
        /*04a0*/ 	.word	0x000001c0
        /*04a4*/ 	.short	0x0100
        /*04a6*/ 	.byte	0x08
	.zero		1


	//   ....[56]....
        /*04a8*/ 	.word	0x00000e90
        /*04ac*/ 	.word	0x000000ff
        /*04b0*/ 	.word	0x000001b8
        /*04b4*/ 	.short	0x0100
        /*04b6*/ 	.byte	0x08
	.zero		1


	//   ....[57]....
        /*04b8*/ 	.word	0x00000ea0
        /*04bc*/ 	.word	0x000000ff
        /*04c0*/ 	.word	0x000001c8
        /*04c4*/ 	.short	0x0100
        /*04c6*/ 	.byte	0x08
	.zero		1


	//   ....[58]....
        /*04c8*/ 	.word	0x00000f90
        /*04cc*/ 	.word	0x000000ff
        /*04d0*/ 	.word	0x000001d0
        /*04d4*/ 	.short	0x0100
        /*04d6*/ 	.byte	0x07
	.zero		1


	//   ....[59]....
        /*04d8*/ 	.word	0x000019a0
        /*04dc*/ 	.word	0x00000002
        /*04e0*/ 	.word	0x000001c0
        /*04e4*/ 	.short	0x010a
        /*04e6*/ 	.byte	0xff
	.zero		1


	//   ....[60]....
        /*04e8*/ 	.word	0x000019d0
        /*04ec*/ 	.word	0x00000002
        /*04f0*/ 	.word	0x000001b0
        /*04f4*/ 	.short	0x0101
        /*04f6*/ 	.byte	0xff
	.zero		1


	//   ....[61]....
        /*04f8*/ 	.word	0x00001aa0
        /*04fc*/ 	.word	0x000000ff
        /*0500*/ 	.word	0x00000080
        /*0504*/ 	.short	0x010a
        /*0506*/ 	.byte	0x08
	.zero		1


	//   ....[62]....
        /*0508*/ 	.word	0x00001ba0
        /*050c*/ 	.word	0x000000ff
        /*0510*/ 	.word	0x00000080
        /*0514*/ 	.short	0x010a
        /*0516*/ 	.byte	0x21
	.zero		1


	//   ....[63]....
        /*0518*/ 	.word	0x00001d50
        /*051c*/ 	.word	0x000000ff
        /*0520*/ 	.word	0x00000080
        /*0524*/ 	.short	0x010a
        /*0526*/ 	.byte	0x08
	.zero		1


	//   ....[64]....
        /*0528*/ 	.word	0x00001e50
        /*052c*/ 	.word	0x000000ff
        /*0530*/ 	.word	0x00000148
        /*0534*/ 	.short	0x0101
        /*0536*/ 	.byte	0x06
	.zero		1


	//   ....[65]....
        /*0538*/ 	.word	0x00001e70
        /*053c*/ 	.word	0x000000ff
        /*0540*/ 	.word	0x00000080
        /*0544*/ 	.short	0x010a
        /*0546*/ 	.byte	0x08
	.zero		1


	//   ....[66]....
        /*0548*/ 	.word	0x00001ef0
        /*054c*/ 	.word	0x000000ff
        /*0550*/ 	.word	0x00000080
        /*0554*/ 	.short	0x010a
        /*0556*/ 	.byte	0x11
	.zero		1


	//   ....[67]....
        /*0558*/ 	.word	0x00002080
        /*055c*/ 	.word	0x000000ff
        /*0560*/ 	.word	0x00000080
        /*0564*/ 	.short	0x010a
        /*0566*/ 	.byte	0x08
	.zero		1


	//   ....[68]....
        /*0568*/ 	.word	0x000021d0
        /*056c*/ 	.word	0x00000002
        /*0570*/ 	.word	0x00000150
        /*0574*/ 	.short	0x010a
        /*0576*/ 	.byte	0xff
	.zero		1


	//   ....[69]....
        /*0578*/ 	.word	0x00002290
        /*057c*/ 	.word	0x00000002
        /*0580*/ 	.word	0x00000000
        /*0584*/ 	.short	0x0101
        /*0586*/ 	.byte	0xff
	.zero		1


	//   ....[70]....
        /*0588*/ 	.word	0x000027f0
        /*058c*/ 	.word	0x000000ff
        /*0590*/ 	.word	0x00000000
        /*0594*/ 	.short	0x010a
        /*0596*/ 	.byte	0x04
	.zero		1


	//   ....[71]....
        /*0598*/ 	.word	0x00002880
        /*059c*/ 	.word	0x000000ff
        /*05a0*/ 	.word	0x00000000
        /*05a4*/ 	.short	0x010a
        /*05a6*/ 	.byte	0x04
	.zero		1


	//   ....[72]....
        /*05a8*/ 	.word	0x00002910
        /*05ac*/ 	.word	0x000000ff
        /*05b0*/ 	.word	0x00000000
        /*05b4*/ 	.short	0x010a
        /*05b6*/ 	.byte	0x04
	.zero		1


	//   ....[73]....
        /*05b8*/ 	.word	0x000029a0
        /*05bc*/ 	.word	0x000000ff
        /*05c0*/ 	.word	0x00000000
        /*05c4*/ 	.short	0x010a
        /*05c6*/ 	.byte	0x04
	.zero		1


	//   ....[74]....
        /*05c8*/ 	.word	0x00002a30
        /*05cc*/ 	.word	0x000000ff
        /*05d0*/ 	.word	0x00000000
        /*05d4*/ 	.short	0x010a
        /*05d6*/ 	.byte	0x04
	.zero		1


	//   ....[75]....
        /*05d8*/ 	.word	0x00002ac0
        /*05dc*/ 	.word	0x000000ff
        /*05e0*/ 	.word	0x00000000
        /*05e4*/ 	.short	0x010a
        /*05e6*/ 	.byte	0x04
	.zero		1


	//   ....[76]....
        /*05e8*/ 	.word	0x00002b50
        /*05ec*/ 	.word	0x000000ff
        /*05f0*/ 	.word	0x00000000
        /*05f4*/ 	.short	0x010a
        /*05f6*/ 	.byte	0x04
	.zero		1


	//   ....[77]....
        /*05f8*/ 	.word	0x00002be0
        /*05fc*/ 	.word	0x000000ff
        /*0600*/ 	.word	0x00000000
        /*0604*/ 	.short	0x010a
        /*0606*/ 	.byte	0x04
	.zero		1


	//   ....[78]....
        /*0608*/ 	.word	0x00002c70
        /*060c*/ 	.word	0x000000ff
        /*0610*/ 	.word	0x00000000
        /*0614*/ 	.short	0x010a
        /*0616*/ 	.byte	0x04
	.zero		1


	//   ....[79]....
        /*0618*/ 	.word	0x00002d00
        /*061c*/ 	.word	0x000000ff
        /*0620*/ 	.word	0x00000000
        /*0624*/ 	.short	0x010a
        /*0626*/ 	.byte	0x04
	.zero		1


	//   ....[80]....
        /*0628*/ 	.word	0x00002d90
        /*062c*/ 	.word	0x000000ff
        /*0630*/ 	.word	0x00000000
        /*0634*/ 	.short	0x010a
        /*0636*/ 	.byte	0x04
	.zero		1


	//   ....[81]....
        /*0638*/ 	.word	0x00002e20
        /*063c*/ 	.word	0x000000ff
        /*0640*/ 	.word	0x00000000
        /*0644*/ 	.short	0x010a
        /*0646*/ 	.byte	0x04
	.zero		1


	//   ....[82]....
        /*0648*/ 	.word	0x00002eb0
        /*064c*/ 	.word	0x000000ff
        /*0650*/ 	.word	0x00000000
        /*0654*/ 	.short	0x010a
        /*0656*/ 	.byte	0x04
	.zero		1


	//   ....[83]....
        /*0658*/ 	.word	0x00002f40
        /*065c*/ 	.word	0x000000ff
        /*0660*/ 	.word	0x00000000
        /*0664*/ 	.short	0x010a
        /*0666*/ 	.byte	0x04
	.zero		1


	//   ....[84]....
        /*0668*/ 	.word	0x00002fd0
        /*066c*/ 	.word	0x000000ff
        /*0670*/ 	.word	0x00000000
        /*0674*/ 	.short	0x010a
        /*0676*/ 	.byte	0x04
	.zero		1


	//   ....[85]....
        /*0678*/ 	.word	0x00003070
        /*067c*/ 	.word	0x00000000
        /*0680*/ 	.word	0x00000000
        /*0684*/ 	.short	0x010a
        /*0686*/ 	.byte	0xff
	.zero		1


	//   ....[86]....
        /*0688*/ 	.word	0x000031a0
        /*068c*/ 	.word	0x00000000
        /*0690*/ 	.word	0x000001b0
        /*0694*/ 	.short	0x010a
        /*0696*/ 	.byte	0xff
	.zero		1


	//   ....[87]....
        /*0698*/ 	.word	0x00003210
        /*069c*/ 	.word	0x00000000
        /*06a0*/ 	.word	0x00000000
        /*06a4*/ 	.short	0x0101
        /*06a6*/ 	.byte	0xff
	.zero		1


	//   ....[88]....
        /*06a8*/ 	.word	0x00003230
        /*06ac*/ 	.word	0x000000ff
        /*06b0*/ 	.word	0x00000160
        /*06b4*/ 	.short	0x010a
        /*06b6*/ 	.byte	0x05
	.zero		1


	//   ....[89]....
        /*06b8*/ 	.word	0x00003350
        /*06bc*/ 	.word	0x00000000
        /*06c0*/ 	.word	0x00000150
        /*06c4*/ 	.short	0x010a
        /*06c6*/ 	.byte	0xff
	.zero		1


	//   ....[90]....
        /*06c8*/ 	.word	0x00003450
        /*06cc*/ 	.word	0x00000000
        /*06d0*/ 	.word	0x00000000
        /*06d4*/ 	.short	0x0101
        /*06d6*/ 	.byte	0xff
	.zero		1


	//   ....[91]....
        /*06d8*/ 	.word	0x000034e0
        /*06dc*/ 	.word	0x000000ff
        /*06e0*/ 	.word	0x00000160
        /*06e4*/ 	.short	0x0106
        /*06e6*/ 	.byte	0x05
	.zero		1


	//   ....[92]....
        /*06e8*/ 	.word	0x00003500
        /*06ec*/ 	.word	0x000000ff
        /*06f0*/ 	.word	0x00000160
        /*06f4*/ 	.short	0x010a
        /*06f6*/ 	.byte	0x05
	.zero		1


	//   ....[93]....
        /*06f8*/ 	.word	0x00003590
        /*06fc*/ 	.word	0x000000ff
        /*0700*/ 	.word	0x00000160
        /*0704*/ 	.short	0x0106
        /*0706*/ 	.byte	0x04
	.zero		1


	//   ....[94]....
        /*0708*/ 	.word	0x000035d0
        /*070c*/ 	.word	0x00000000
        /*0710*/ 	.word	0x00000160
        /*0714*/ 	.short	0x010a
        /*0716*/ 	.byte	0xff
	.zero		1


	//   ....[95]....
        /*0718*/ 	.word	0x00003810
        /*071c*/ 	.word	0x000000ff
        /*0720*/ 	.word	0x00000008
        /*0724*/ 	.short	0x010a
        /*0726*/ 	.byte	0x06
	.zero		1


	//   ....[96]....
        /*0728*/ 	.word	0x00003830
        /*072c*/ 	.word	0x000000ff
        /*0730*/ 	.word	0x00000008
        /*0734*/ 	.short	0x010a
        /*0736*/ 	.byte	0x06
	.zero		1


	//   ....[97]....
        /*0738*/ 	.word	0x000039c0
        /*073c*/ 	.word	0x000000ff
        /*0740*/ 	.word	0x00000008
        /*0744*/ 	.short	0x010a
        /*0746*/ 	.byte	0x06
	.zero		1


	//   ....[98]....
        /*0748*/ 	.word	0x000039e0
        /*074c*/ 	.word	0x000000ff
        /*0750*/ 	.word	0x00000008
        /*0754*/ 	.short	0x010a
        /*0756*/ 	.byte	0x06
	.zero		1


	//   ....[99]....
        /*0758*/ 	.word	0x00003aa0
        /*075c*/ 	.word	0x000000ff
        /*0760*/ 	.word	0x00000000
        /*0764*/ 	.short	0x0101
        /*0766*/ 	.byte	0x07
	.zero		1


	//   ....[100]....
        /*0768*/ 	.word	0x00003da0
        /*076c*/ 	.word	0x00000000
        /*0770*/ 	.word	0x00000150
        /*0774*/ 	.short	0x010a
        /*0776*/ 	.byte	0xff
	.zero		1


	//   ....[101]....
        /*0778*/ 	.word	0x00003e60
        /*077c*/ 	.word	0x00000000
        /*0780*/ 	.word	0x00000000
        /*0784*/ 	.short	0x0101
        /*0786*/ 	.byte	0xff
	.zero		1


	//   ....[102]....
        /*0788*/ 	.word	0x00003f20
        /*078c*/ 	.word	0x000000ff
        /*0790*/ 	.word	0x00000000
        /*0794*/ 	.short	0x010a
        /*0796*/ 	.byte	0x06
	.zero		1


	//   ....[103]....
        /*0798*/ 	.word	0x00003f30
        /*079c*/ 	.word	0x000000ff
        /*07a0*/ 	.word	0x00000190
        /*07a4*/ 	.short	0x010a
        /*07a6*/ 	.byte	0x0a
	.zero		1


	//   ....[104]....
        /*07a8*/ 	.word	0x00003fe0
        /*07ac*/ 	.word	0x000000ff
        /*07b0*/ 	.word	0x00000000
        /*07b4*/ 	.short	0x010a
        /*07b6*/ 	.byte	0x09
	.zero		1


	//   ....[105]....
        /*07b8*/ 	.word	0x00004120
        /*07bc*/ 	.word	0x000000ff
        /*07c0*/ 	.word	0x00000000
        /*07c4*/ 	.short	0x010a
        /*07c6*/ 	.byte	0x06
	.zero		1


	//   ....[106]....
        /*07c8*/ 	.word	0x00004370
        /*07cc*/ 	.word	0x000000ff
        /*07d0*/ 	.word	0x00000000
        /*07d4*/ 	.short	0x010a
        /*07d6*/ 	.byte	0x07
	.zero		1


	//   ....[107]....
        /*07d8*/ 	.word	0x00004400
        /*07dc*/ 	.word	0x000000ff
        /*07e0*/ 	.word	0x00000000
        /*07e4*/ 	.short	0x010a
        /*07e6*/ 	.byte	0x07
	.zero		1


	//   ....[108]....
        /*07e8*/ 	.word	0x00004490
        /*07ec*/ 	.word	0x000000ff
        /*07f0*/ 	.word	0x00000000
        /*07f4*/ 	.short	0x010a
        /*07f6*/ 	.byte	0x07
	.zero		1


	//   ....[109]....
        /*07f8*/ 	.word	0x00004530
        /*07fc*/ 	.word	0x00000000
        /*0800*/ 	.word	0x00000000
        /*0804*/ 	.short	0x010a
        /*0806*/ 	.byte	0xff
	.zero		1


	//   ....[110]....
        /*0808*/ 	.word	0x00004570
        /*080c*/ 	.word	0x00000000
        /*0810*/ 	.word	0x00000000
        /*0814*/ 	.short	0x010a
        /*0816*/ 	.byte	0xff
	.zero		1


	//   ....[111]....
        /*0818*/ 	.word	0x000045e0
        /*081c*/ 	.word	0x000000ff
        /*0820*/ 	.word	0x00000000
        /*0824*/ 	.short	0x0101
        /*0826*/ 	.byte	0x05
	.zero		1


	//   ....[112]....
        /*0828*/ 	.word	0x00004620
        /*082c*/ 	.word	0x000000ff
        /*0830*/ 	.word	0x000001d0
        /*0834*/ 	.short	0x010a
        /*0836*/ 	.byte	0x08
	.zero		1


	//   ....[113]....
        /*0838*/ 	.word	0x00004670
        /*083c*/ 	.word	0x000000ff
        /*0840*/ 	.word	0x00000000
        /*0844*/ 	.short	0x0101
        /*0846*/ 	.byte	0x05
	.zero		1


	//   ....[114]....
        /*0848*/ 	.word	0x00004ac0
        /*084c*/ 	.word	0x00000000
        /*0850*/ 	.word	0x00000150
        /*0854*/ 	.short	0x010a
        /*0856*/ 	.byte	0xff
	.zero		1


	//   ....[115]....
        /*0858*/ 	.word	0x00004b80
        /*085c*/ 	.word	0x00000000
        /*0860*/ 	.word	0x00000000
        /*0864*/ 	.short	0x0101
        /*0866*/ 	.byte	0xff
	.zero		1


	//   ....[116]....
        /*0868*/ 	.word	0x00004ea0
        /*086c*/ 	.word	0x000000ff
        /*0870*/ 	.word	0x00000148
        /*0874*/ 	.short	0x010a
        /*0876*/ 	.byte	0x07
	.zero		1


	//   ....[117]....
        /*0878*/ 	.word	0x00005090
        /*087c*/ 	.word	0x000000ff
        /*0880*/ 	.word	0x00000120
        /*0884*/ 	.short	0x010a
        /*0886*/ 	.byte	0x07
	.zero		1


	//   ....[118]....
        /*0888*/ 	.word	0x00005280
        /*088c*/ 	.word	0x000000ff
        /*0890*/ 	.word	0x00000100
        /*0894*/ 	.short	0x010b
        /*0896*/ 	.byte	0x07
	.zero		1


	//   ....[119]....
        /*0898*/ 	.word	0x00005290
        /*089c*/ 	.word	0x000000ff
        /*08a0*/ 	.word	0x00000000
        /*08a4*/ 	.short	0x0101
        /*08a6*/ 	.byte	0x0e
	.zero		1


	//   ....[120]....
        /*08a8*/ 	.word	0x000052a0
        /*08ac*/ 	.word	0x000000ff
        /*08b0*/ 	.word	0x00000128
        /*08b4*/ 	.short	0x010a
        /*08b6*/ 	.byte	0x07
	.zero		1


	//   ....[121]....
        /*08b8*/ 	.word	0x00005450
        /*08bc*/ 	.word	0x000000ff
        /*08c0*/ 	.word	0x00000108
        /*08c4*/ 	.short	0x010b
        /*08c6*/ 	.byte	0x07
	.zero		1


	//   ....[122]....
        /*08c8*/ 	.word	0x00005460
        /*08cc*/ 	.word	0x000000ff
        /*08d0*/ 	.word	0x00000000
        /*08d4*/ 	.short	0x0101
        /*08d6*/ 	.byte	0x0e
	.zero		1


	//   ....[123]....
        /*08d8*/ 	.word	0x00005470
        /*08dc*/ 	.word	0x000000ff
        /*08e0*/ 	.word	0x00000130
        /*08e4*/ 	.short	0x010a
        /*08e6*/ 	.byte	0x07
	.zero		1


	//   ....[124]....
        /*08e8*/ 	.word	0x00005660
        /*08ec*/ 	.word	0x000000ff
        /*08f0*/ 	.word	0x00000110
        /*08f4*/ 	.short	0x010b
        /*08f6*/ 	.byte	0x07
	.zero		1


	//   ....[125]....
        /*08f8*/ 	.word	0x000056d0
        /*08fc*/ 	.word	0x000000ff
        /*0900*/ 	.word	0x00000000
        /*0904*/ 	.short	0x0101
        /*0906*/ 	.byte	0x0e
	.zero		1


	//   ....[126]....
        /*0908*/ 	.word	0x000056e0
        /*090c*/ 	.word	0x000000ff
        /*0910*/ 	.word	0x00000138
        /*0914*/ 	.short	0x010a
        /*0916*/ 	.byte	0x07
	.zero		1


	//   ....[127]....
        /*0918*/ 	.word	0x00005980
        /*091c*/ 	.word	0x000000ff
        /*0920*/ 	.word	0x00000118
        /*0924*/ 	.short	0x010b
        /*0926*/ 	.byte	0x07
	.zero		1


	//   ....[128]....
        /*0928*/ 	.word	0x000059a0
        /*092c*/ 	.word	0x000000ff
        /*0930*/ 	.word	0x00000000
        /*0934*/ 	.short	0x0101
        /*0936*/ 	.byte	0x0d
	.zero		1


	//   ....[129]....
        /*0938*/ 	.word	0x000059d0
        /*093c*/ 	.word	0x000000ff
        /*0940*/ 	.word	0x00000120
        /*0944*/ 	.short	0x010a
        /*0946*/ 	.byte	0x07
	.zero		1


	//   ....[130]....
        /*0948*/ 	.word	0x000059f0
        /*094c*/ 	.word	0x000000ff
        /*0950*/ 	.word	0x00000128
        /*0954*/ 	.short	0x010a
        /*0956*/ 	.byte	0x07
	.zero		1


	//   ....[131]....
        /*0958*/ 	.word	0x00005a10
        /*095c*/ 	.word	0x000000ff
        /*0960*/ 	.word	0x00000130
        /*0964*/ 	.short	0x010a
        /*0966*/ 	.byte	0x07
	.zero		1


	//   ....[132]....
        /*0968*/ 	.word	0x00005a50
        /*096c*/ 	.word	0x00000000
        /*0970*/ 	.word	0x00000138
        /*0974*/ 	.short	0x010a
        /*0976*/ 	.byte	0xff
	.zero		1


	//   ....[133]....
        /*0978*/ 	.word	0x00005d80
        /*097c*/ 	.word	0x00000000
        /*0980*/ 	.word	0x00000150
        /*0984*/ 	.short	0x010a
        /*0986*/ 	.byte	0xff
	.zero		1


	//   ....[134]....
        /*0988*/ 	.word	0x00005e90
        /*098c*/ 	.word	0x00000000
        /*0990*/ 	.word	0x00000000
        /*0994*/ 	.short	0x0101
        /*0996*/ 	.byte	0xff
	.zero		1


	//   ....[135]....
        /*0998*/ 	.word	0x00006880
        /*099c*/ 	.word	0x00000003
        /*09a0*/ 	.word	0x00000100
        /*09a4*/ 	.short	0x010a
        /*09a6*/ 	.byte	0xff
	.zero		1


	//   ....[136]....
        /*09a8*/ 	.word	0x00006890
        /*09ac*/ 	.word	0x0000006f
        /*09b0*/ 	.word	0x00000170
        /*09b4*/ 	.short	0x010a
        /*09b6*/ 	.byte	0xff
	.zero		1


	//   ....[137]....
        /*09b8*/ 	.word	0x00006a30
        /*09bc*/ 	.word	0x00000003
        /*09c0*/ 	.word	0x00000100
        /*09c4*/ 	.short	0x010a
        /*09c6*/ 	.byte	0xff
	.zero		1


	//   ....[138]....
        /*09c8*/ 	.word	0x00006b50
        /*09cc*/ 	.word	0x00000000
        /*09d0*/ 	.word	0x00000000
        /*09d4*/ 	.short	0x0101
        /*09d6*/ 	.byte	0xff
	.zero		1


	//   ....[139]....
        /*09d8*/ 	.word	0x00006bd0
        /*09dc*/ 	.word	0x0000006f
        /*09e0*/ 	.word	0x00000170
        /*09e4*/ 	.short	0x010a
        /*09e6*/ 	.byte	0xff
	.zero		1


	//   ....[140]....
        /*09e8*/ 	.word	0x00007770
        /*09ec*/ 	.word	0x00000000
        /*09f0*/ 	.word	0x00000100
        /*09f4*/ 	.short	0x010a
        /*09f6*/ 	.byte	0xff
	.zero		1


	//   ....[141]....
        /*09f8*/ 	.word	0x00007830
        /*09fc*/ 	.word	0x00000000
        /*0a00*/ 	.word	0x00000100
        /*0a04*/ 	.short	0x010a
        /*0a06*/ 	.byte	0xff
	.zero		1


	//   ....[142]....
        /*0a08*/ 	.word	0x00007960
        /*0a0c*/ 	.word	0x00000000
        /*0a10*/ 	.word	0x00000000
        /*0a14*/ 	.short	0x0101
        /*0a16*/ 	.byte	0xff
	.zero		1


	//   ....[143]....
        /*0a18*/ 	.word	0x00008510
        /*0a1c*/ 	.word	0x00000000
        /*0a20*/ 	.word	0x00000100
        /*0a24*/ 	.short	0x010a
        /*0a26*/ 	.byte	0xff
	.zero		1


	//   ....[144]....
        /*0a28*/ 	.word	0x000085d0
        /*0a2c*/ 	.word	0x00000000
        /*0a30*/ 	.word	0x00000100
        /*0a34*/ 	.short	0x010a
        /*0a36*/ 	.byte	0xff
	.zero		1


	//   ....[145]....
        /*0a38*/ 	.word	0x00008700
        /*0a3c*/ 	.word	0x00000000
        /*0a40*/ 	.word	0x00000000
        /*0a44*/ 	.short	0x0101
        /*0a46*/ 	.byte	0xff
	.zero		1


	//   ....[146]....
        /*0a48*/ 	.word	0x000092d0
        /*0a4c*/ 	.word	0x00000000
        /*0a50*/ 	.word	0x00000100
        /*0a54*/ 	.short	0x010a
        /*0a56*/ 	.byte	0xff
	.zero		1


	//   ....[147]....
        /*0a58*/ 	.word	0x00009390
        /*0a5c*/ 	.word	0x00000000
        /*0a60*/ 	.word	0x00000100
        /*0a64*/ 	.short	0x010a
        /*0a66*/ 	.byte	0xff
	.zero		1


	//   ....[148]....
        /*0a68*/ 	.word	0x000094c0
        /*0a6c*/ 	.word	0x00000000
        /*0a70*/ 	.word	0x00000000
        /*0a74*/ 	.short	0x0101
        /*0a76*/ 	.byte	0xff
	.zero		1


	//   ....[149]....
        /*0a78*/ 	.word	0x000097c0
        /*0a7c*/ 	.word	0x0000006f
        /*0a80*/ 	.word	0x00000000
        /*0a84*/ 	.short	0x0101
        /*0a86*/ 	.byte	0xff
	.zero		1


	//   ....[150]....
        /*0a88*/ 	.word	0x0000a170
        /*0a8c*/ 	.word	0x00000002
        /*0a90*/ 	.word	0x000001c0
        /*0a94*/ 	.short	0x010a
        /*0a96*/ 	.byte	0xff
	.zero		1


	//   ....[151]....
        /*0a98*/ 	.word	0x0000a1d0
        /*0a9c*/ 	.word	0x00000002
        /*0aa0*/ 	.word	0x00000080
        /*0aa4*/ 	.short	0x010a
        /*0aa6*/ 	.byte	0xff
	.zero		1


	//   ....[152]....
        /*0aa8*/ 	.word	0x0000a230
        /*0aac*/ 	.word	0x00000002
        /*0ab0*/ 	.word	0x00000080
        /*0ab4*/ 	.short	0x010a
        /*0ab6*/ 	.byte	0xff
	.zero		1


	//   ....[153]....
        /*0ab8*/ 	.word	0x0000a280
        /*0abc*/ 	.word	0x00000002
        /*0ac0*/ 	.word	0x00000150
        /*0ac4*/ 	.short	0x010a
        /*0ac6*/ 	.byte	0xff
	.zero		1


	//   ....[154]....
        /*0ac8*/ 	.word	0x0000a2e0
        /*0acc*/ 	.word	0x00000000
        /*0ad0*/ 	.word	0x00000000
        /*0ad4*/ 	.short	0x010a
        /*0ad6*/ 	.byte	0xff
	.zero		1


	//   ....[155]....
        /*0ad8*/ 	.word	0x0000a340
        /*0adc*/ 	.word	0x00000000
        /*0ae0*/ 	.word	0x00000000
        /*0ae4*/ 	.short	0x010a
        /*0ae6*/ 	.byte	0xff
	.zero		1


	//   ....[156]....
        /*0ae8*/ 	.word	0x0000a3a0
        /*0aec*/ 	.word	0x00000000
        /*0af0*/ 	.word	0x00000000
        /*0af4*/ 	.short	0x010a
        /*0af6*/ 	.byte	0xff
	.zero		1


	//   ....[157]....
        /*0af8*/ 	.word	0x0000a400
        /*0afc*/ 	.word	0x00000000
        /*0b00*/ 	.word	0x00000000
        /*0b04*/ 	.short	0x010a
        /*0b06*/ 	.byte	0xff
	.zero		1


	//   ....[158]....
        /*0b08*/ 	.word	0x0000a460
        /*0b0c*/ 	.word	0x00000000
        /*0b10*/ 	.word	0x00000000
        /*0b14*/ 	.short	0x010a
        /*0b16*/ 	.byte	0xff
	.zero		1


	//   ....[159]....
        /*0b18*/ 	.word	0x0000a4c0
        /*0b1c*/ 	.word	0x00000000
        /*0b20*/ 	.word	0x00000000
        /*0b24*/ 	.short	0x010a
        /*0b26*/ 	.byte	0xff
	.zero		1


	//   ....[160]....
        /*0b28*/ 	.word	0x0000a520
        /*0b2c*/ 	.word	0x00000000
        /*0b30*/ 	.word	0x00000000
        /*0b34*/ 	.short	0x010a
        /*0b36*/ 	.byte	0xff
	.zero		1


	//   ....[161]....
        /*0b38*/ 	.word	0x0000a580
        /*0b3c*/ 	.word	0x00000000
        /*0b40*/ 	.word	0x00000000
        /*0b44*/ 	.short	0x010a
        /*0b46*/ 	.byte	0xff
	.zero		1


	//   ....[162]....
        /*0b48*/ 	.word	0x0000a5e0
        /*0b4c*/ 	.word	0x00000000
        /*0b50*/ 	.word	0x00000000
        /*0b54*/ 	.short	0x010a
        /*0b56*/ 	.byte	0xff
	.zero		1


	//   ....[163]....
        /*0b58*/ 	.word	0x0000a640
        /*0b5c*/ 	.word	0x00000000
        /*0b60*/ 	.word	0x00000000
        /*0b64*/ 	.short	0x010a
        /*0b66*/ 	.byte	0xff
	.zero		1


	//   ....[164]....
        /*0b68*/ 	.word	0x0000a6a0
        /*0b6c*/ 	.word	0x00000000
        /*0b70*/ 	.word	0x00000000
        /*0b74*/ 	.short	0x010a
        /*0b76*/ 	.byte	0xff
	.zero		1


	//   ....[165]....
        /*0b78*/ 	.word	0x0000a700
        /*0b7c*/ 	.word	0x00000000
        /*0b80*/ 	.word	0x00000000
        /*0b84*/ 	.short	0x010a
        /*0b86*/ 	.byte	0xff
	.zero		1


	//   ....[166]....
        /*0b88*/ 	.word	0x0000a760
        /*0b8c*/ 	.word	0x00000000
        /*0b90*/ 	.word	0x00000000
        /*0b94*/ 	.short	0x010a
        /*0b96*/ 	.byte	0xff
	.zero		1


	//   ....[167]....
        /*0b98*/ 	.word	0x0000a7c0
        /*0b9c*/ 	.word	0x00000000
        /*0ba0*/ 	.word	0x00000000
        /*0ba4*/ 	.short	0x010a
        /*0ba6*/ 	.byte	0xff
	.zero		1


	//   ....[168]....
        /*0ba8*/ 	.word	0x0000a820
        /*0bac*/ 	.word	0x00000000
        /*0bb0*/ 	.word	0x00000000
        /*0bb4*/ 	.short	0x010a
        /*0bb6*/ 	.byte	0xff
	.zero		1


	//   ....[169]....
        /*0bb8*/ 	.word	0x0000a870
        /*0bbc*/ 	.word	0x00000000
        /*0bc0*/ 	.word	0x000001b0
        /*0bc4*/ 	.short	0x010a
        /*0bc6*/ 	.byte	0xff
	.zero		1


	//   ....[170]....
        /*0bc8*/ 	.word	0x0000a8d0
        /*0bcc*/ 	.word	0x00000000
        /*0bd0*/ 	.word	0x00000160
        /*0bd4*/ 	.short	0x010a
        /*0bd6*/ 	.byte	0xff
	.zero		1


	//   ....[171]....
        /*0bd8*/ 	.word	0x0000a920
        /*0bdc*/ 	.word	0x00000000
        /*0be0*/ 	.word	0x00000150
        /*0be4*/ 	.short	0x010a
        /*0be6*/ 	.byte	0xff
	.zero		1


	//   ....[172]....
        /*0be8*/ 	.word	0x0000a980
        /*0bec*/ 	.word	0x00000000
        /*0bf0*/ 	.word	0x00000160
        /*0bf4*/ 	.short	0x010a
        /*0bf6*/ 	.byte	0xff
	.zero		1


	//   ....[173]....
        /*0bf8*/ 	.word	0x0000a9e0
        /*0bfc*/ 	.word	0x00000004
        /*0c00*/ 	.word	0x00000008
        /*0c04*/ 	.short	0x010a
        /*0c06*/ 	.byte	0xff
	.zero		1


	//   ....[174]....
        /*0c08*/ 	.word	0x0000aac0
        /*0c0c*/ 	.word	0x00000002
        /*0c10*/ 	.word	0x00000008
        /*0c14*/ 	.short	0x010a
        /*0c16*/ 	.byte	0xff
	.zero		1


	//   ....[175]....
        /*0c18*/ 	.word	0x0000ab10
        /*0c1c*/ 	.word	0x00000000
        /*0c20*/ 	.word	0x00000150
        /*0c24*/ 	.short	0x010a
        /*0c26*/ 	.byte	0xff
	.zero		1


	//   ....[176]....
        /*0c28*/ 	.word	0x0000ab70
        /*0c2c*/ 	.word	0x00000000
        /*0c30*/ 	.word	0x00000190
        /*0c34*/ 	.short	0x010a
        /*0c36*/ 	.byte	0xff
	.zero		1


	//   ....[177]....
        /*0c38*/ 	.word	0x0000abd0
        /*0c3c*/ 	.word	0x00000000
        /*0c40*/ 	.word	0x00000000
        /*0c44*/ 	.short	0x010a
        /*0c46*/ 	.byte	0xff
	.zero		1


	//   ....[178]....
        /*0c48*/ 	.word	0x0000ac30
        /*0c4c*/ 	.word	0x00000000
        /*0c50*/ 	.word	0x00000000
        /*0c54*/ 	.short	0x010a
        /*0c56*/ 	.byte	0xff
	.zero		1


	//   ....[179]....
        /*0c58*/ 	.word	0x0000ac90
        /*0c5c*/ 	.word	0x00000000
        /*0c60*/ 	.word	0x00000000
        /*0c64*/ 	.short	0x010a
        /*0c66*/ 	.byte	0xff
	.zero		1


	//   ....[180]....
        /*0c68*/ 	.word	0x0000acf0
        /*0c6c*/ 	.word	0x00000000
        /*0c70*/ 	.word	0x00000000
        /*0c74*/ 	.short	0x010a
        /*0c76*/ 	.byte	0xff
	.zero		1


	//   ....[181]....
        /*0c78*/ 	.word	0x0000ad50
        /*0c7c*/ 	.word	0x00000000
        /*0c80*/ 	.word	0x000001d0
        /*0c84*/ 	.short	0x010a
        /*0c86*/ 	.byte	0xff
	.zero		1


	//   ....[182]....
        /*0c88*/ 	.word	0x0000ada0
        /*0c8c*/ 	.word	0x00000000
        /*0c90*/ 	.word	0x00000150
        /*0c94*/ 	.short	0x010a
        /*0c96*/ 	.byte	0xff
	.zero		1


	//   ....[183]....
        /*0c98*/ 	.word	0x0000ae00
        /*0c9c*/ 	.word	0x00000000
        /*0ca0*/ 	.word	0x00000148
        /*0ca4*/ 	.short	0x010a
        /*0ca6*/ 	.byte	0xff
	.zero		1


	//   ....[184]....
        /*0ca8*/ 	.word	0x0000ae60
        /*0cac*/ 	.word	0x00000000
        /*0cb0*/ 	.word	0x00000120
        /*0cb4*/ 	.short	0x010a
        /*0cb6*/ 	.byte	0xff
	.zero		1


	//   ....[185]....
        /*0cb8*/ 	.word	0x0000aec0
        /*0cbc*/ 	.word	0x00000000
        /*0cc0*/ 	.word	0x00000128
        /*0cc4*/ 	.short	0x010a
        /*0cc6*/ 	.byte	0xff
	.zero		1


	//   ....[186]....
        /*0cc8*/ 	.word	0x0000af20
        /*0ccc*/ 	.word	0x00000000
        /*0cd0*/ 	.word	0x00000130
        /*0cd4*/ 	.short	0x010a
        /*0cd6*/ 	.byte	0xff
	.zero		1


	//   ....[187]....
        /*0cd8*/ 	.word	0x0000af80
        /*0cdc*/ 	.word	0x00000000
        /*0ce0*/ 	.word	0x00000138
        /*0ce4*/ 	.short	0x010a
        /*0ce6*/ 	.byte	0xff
	.zero		1


	//   ....[188]....
        /*0ce8*/ 	.word	0x0000afe0
        /*0cec*/ 	.word	0x00000000
        /*0cf0*/ 	.word	0x00000120
        /*0cf4*/ 	.short	0x010a
        /*0cf6*/ 	.byte	0xff
	.zero		1


	//   ....[189]....
        /*0cf8*/ 	.word	0x0000b040
        /*0cfc*/ 	.word	0x00000000
        /*0d00*/ 	.word	0x00000128
        /*0d04*/ 	.short	0x010a
        /*0d06*/ 	.byte	0xff
	.zero		1


	//   ....[190]....
        /*0d08*/ 	.word	0x0000b0a0
        /*0d0c*/ 	.word	0x00000000
        /*0d10*/ 	.word	0x00000130
        /*0d14*/ 	.short	0x010a
        /*0d16*/ 	.byte	0xff
	.zero		1


	//   ....[191]....
        /*0d18*/ 	.word	0x0000b0f0
        /*0d1c*/ 	.word	0x00000000
        /*0d20*/ 	.word	0x00000150
        /*0d24*/ 	.short	0x010a
        /*0d26*/ 	.byte	0xff
	.zero		1


	//   ....[192]....
        /*0d28*/ 	.word	0x0000b140
        /*0d2c*/ 	.word	0x00000003
        /*0d30*/ 	.word	0x00000100
        /*0d34*/ 	.short	0x010a
        /*0d36*/ 	.byte	0xff
	.zero		1


	//   ....[193]....
        /*0d38*/ 	.word	0x0000b190
        /*0d3c*/ 	.word	0x0000006f
        /*0d40*/ 	.word	0x00000170
        /*0d44*/ 	.short	0x010a
        /*0d46*/ 	.byte	0xff
	.zero		1


	//   ....[194]....
        /*0d48*/ 	.word	0x0000b1e0
        /*0d4c*/ 	.word	0x00000000
        /*0d50*/ 	.word	0x00000100
        /*0d54*/ 	.short	0x010a
        /*0d56*/ 	.byte	0xff
	.zero		1


	//   ....[195]....
        /*0d58*/ 	.word	0x0000b230
        /*0d5c*/ 	.word	0x00000000
        /*0d60*/ 	.word	0x00000100
        /*0d64*/ 	.short	0x010a
        /*0d66*/ 	.byte	0xff
	.zero		1


	//   ....[196]....
        /*0d68*/ 	.word	0x0000b280
        /*0d6c*/ 	.word	0x00000000
        /*0d70*/ 	.word	0x00000100
        /*0d74*/ 	.short	0x010a
        /*0d76*/ 	.byte	0xff
	.zero		1


	//----- nvinfo : EIATTR_NUM_MBARRIERS
	.align		4
.L_48:
        /*0d78*/ 	.byte	0x03, 0x38
        /*0d7a*/ 	.short	0x003b


	//----- nvinfo : EIATTR_EXIT_INSTR_OFFSETS
	.align		4
        /*0d7c*/ 	.byte	0x04, 0x1c
        /*0d7e*/ 	.short	(.L_50 - .L_49)


	//   ....[0]....
.L_49:
        /*0d80*/ 	.word	0x000030a0


	//   ....[1]....
        /*0d84*/ 	.word	0x000035a0


	//   ....[2]....
        /*0d88*/ 	.word	0x00003600


	//   ....[3]....
        /*0d8c*/ 	.word	0x000048a0


	//   ....[4]....
        /*0d90*/ 	.word	0x00005a80


	//   ....[5]....
        /*0d94*/ 	.word	0x00005ac0


	//   ....[6]....
        /*0d98*/ 	.word	0x0000a160


	//----- nvinfo : EIATTR_MAX_THREADS
	.align		4
.L_50:
        /*0d9c*/ 	.byte	0x04, 0x05
        /*0d9e*/ 	.short	(.L_52 - .L_51)
.L_51:
        /*0da0*/ 	.word	0x00000100
        /*0da4*/ 	.word	0x00000001
        /*0da8*/ 	.word	0x00000001


	//----- nvinfo : EIATTR_CRS_STACK_SIZE
	.align		4
.L_52:
        /*0dac*/ 	.byte	0x04, 0x1e
        /*0dae*/ 	.short	(.L_54 - .L_53)
.L_53:
        /*0db0*/ 	.word	0x00000000


	//----- nvinfo : EIATTR_CBANK_PARAM_SIZE
	.align		4
.L_54:
        /*0db4*/ 	.byte	0x03, 0x19
        /*0db6*/ 	.short	0x0800


	//----- nvinfo : EIATTR_PARAM_CBANK
	.align		4
        /*0db8*/ 	.byte	0x04, 0x0a
        /*0dba*/ 	.short	(.L_56 - .L_55)
	.align		4
.L_55:
        /*0dbc*/ 	.word	index@(.nv.constant0._ZN7cutlass13device_kernelINS_4gemm6kernel13GemmUniversalIN4cute5tupleIJiiiiEEENS1_10collective13CollectiveMmaINS1_35MainloopSm100TmaUmmaWarpSpecializedILi16ELi2ELi4ENS5_IJNS4_1CILi2EEENSA_ILi1EEESC_EEEEENS5_IJNSA_ILi128EEENSA_ILi256EEENSA_ILi64EEEEEENS_12float_e4m3_tENS5_IJlSC_lEEESJ_SK_NS4_8TiledMMAINS4_8MMA_AtomIJNS4_10MMA_TraitsINS4_25SM100_MMA_F8F6F4_2x1SM_SSEJSJ_SJ_fSF_SG_NS4_17integral_constantINS4_4UMMA5MajorELSR_0EEESS_NSP_INSQ_7ScaleInELST_0EEESU_EEEEEENS4_6LayoutINS5_IJSC_SC_SC_EEENS5_IJNSA_ILi0EEESZ_SZ_EEEEENS5_IJNS4_10UnderscoreES12_S12_EEEEENS4_18SM100_TMA_2SM_LOADENS4_14ComposedLayoutINS4_7SwizzleILi2ELi4ELi3EEENS4_18smem_ptr_flag_bitsILi8EEENSX_INS5_IJNSA_ILi8EEESH_EEENS5_IJSH_SC_EEEEEEEvNS4_8identityES15_S1F_vS1G_EENS_8epilogue10collective18CollectiveEpilogueINS1I_23Sm100TmaWarpSpecializedILi4ELi2ELi32ELb0ELb0EEEJNS5_IJSH_SG_SH_EEENS5_IJNSX_ISH_SC_EENSX_INS5_IJNSA_ILi32EEESB_EEENS5_IJSC_SF_EEEEEEEESJ_SK_SJ_SK_NS1I_6fusion15FusionCallbacksIS1M_NS1U_17LinearCombinationISJ_fSJ_fLNS_15FloatRoundStyleE2EEES1N_S1T_JEEENS4_5SM1004TMEM4LOAD26SM100_TMEM_LOAD_32dp32b32xENS4_13SM90_TMA_LOADENS16_INS17_ILi1ELi4ELi3EEES1A_NSX_INS5_IJS1B_S1P_EEENS5_IJS1P_SC_EEEEEEENS4_39AutoVectorizingCopyWithAssumedAlignmentILi128EEENS4_14SM90_TMA_STOREES29_S2B_S2B_EEEvvEEEEvNT_6ParamsE)
        /*0dc0*/ 	.short	0x0380
        /*0dc2*/ 	.short	0x0800


	//----- nvinfo : EIATTR_SW_WAR
	.align		4
.L_56:
        /*0dc4*/ 	.byte	0x04, 0x36
        /*0dc6*/ 	.short	(.L_58 - .L_57)
.L_57:
        /*0dc8*/ 	.word	0x00000008
.L_58:


//--------------------- .nv.callgraph             --------------------------
	.section	.nv.callgraph,"",@"SHT_CUDA_CALLGRAPH"
	.align	4
	.sectionentsize	8
	.align		4
        /*0000*/ 	.word	0x00000000
	.align		4
        /*0004*/ 	.word	0xffffffff
	.align		4
        /*0008*/ 	.word	index@(_ZN7cutlass13device_kernelINS_4gemm6kernel13GemmUniversalIN4cute5tupleIJiiiiEEENS1_10collective13CollectiveMmaINS1_35MainloopSm100TmaUmmaWarpSpecializedILi16ELi2ELi4ENS5_IJNS4_1CILi2EEENSA_ILi1EEESC_EEEEENS5_IJNSA_ILi128EEENSA_ILi256EEENSA_ILi64EEEEEENS_12float_e4m3_tENS5_IJlSC_lEEESJ_SK_NS4_8TiledMMAINS4_8MMA_AtomIJNS4_10MMA_TraitsINS4_25SM100_MMA_F8F6F4_2x1SM_SSEJSJ_SJ_fSF_SG_NS4_17integral_constantINS4_4UMMA5MajorELSR_0EEESS_NSP_INSQ_7ScaleInELST_0EEESU_EEEEEENS4_6LayoutINS5_IJSC_SC_SC_EEENS5_IJNSA_ILi0EEESZ_SZ_EEEEENS5_IJNS4_10UnderscoreES12_S12_EEEEENS4_18SM100_TMA_2SM_LOADENS4_14ComposedLayoutINS4_7SwizzleILi2ELi4ELi3EEENS4_18smem_ptr_flag_bitsILi8EEENSX_INS5_IJNSA_ILi8EEESH_EEENS5_IJSH_SC_EEEEEEEvNS4_8identityES15_S1F_vS1G_EENS_8epilogue10collective18CollectiveEpilogueINS1I_23Sm100TmaWarpSpecializedILi4ELi2ELi32ELb0ELb0EEEJNS5_IJSH_SG_SH_EEENS5_IJNSX_ISH_SC_EENSX_INS5_IJNSA_ILi32EEESB_EEENS5_IJSC_SF_EEEEEEEESJ_SK_SJ_SK_NS1I_6fusion15FusionCallbacksIS1M_NS1U_17LinearCombinationISJ_fSJ_fLNS_15FloatRoundStyleE2EEES1N_S1T_JEEENS4_5SM1004TMEM4LOAD26SM100_TMEM_LOAD_32dp32b32xENS4_13SM90_TMA_LOADENS16_INS17_ILi1ELi4ELi3EEES1A_NSX_INS5_IJS1B_S1P_EEENS5_IJS1P_SC_EEEEEEENS4_39AutoVectorizingCopyWithAssumedAlignmentILi128EEENS4_14SM90_TMA_STOREES29_S2B_S2B_EEEvvEEEEvNT_6ParamsE)
	.align		4
        /*000c*/ 	.word	index@(__assertfail)
	.align		4
        /*0010*/ 	.word	0x00000000
	.align		4
        /*0014*/ 	.word	0xfffffffe
	.align		4
        /*0018*/ 	.word	0x00000000
	.align		4
        /*001c*/ 	.word	0xfffffffd
	.align		4
        /*0020*/ 	.word	0x00000000
	.align		4
        /*0024*/ 	.word	0xfffffffc


//--------------------- .nv.constant4             --------------------------
	.section	.nv.constant4,"a",@progbits
	.align	8
	.align		8
.nv.constant4:
        /*0000*/ 	.dword	__assertfail
	.align		8
        /*0008*/ 	.dword	__unnamed_1
	.align		8
        /*0010*/ 	.dword	__unnamed_2
	.align		8
        /*0018*/ 	.dword	__unnamed_3
	.align		8
        /*0020*/ 	.dword	_ZN39_INTERNAL_57fed0de_4_k_cu_365d4d03_29684cuda3std3__45__cpo5beginE
	.align		8
        /*0028*/ 	.dword	_ZN39_INTERNAL_57fed0de_4_k_cu_365d4d03_29684cuda3std3__45__cpo3endE
	.align		8
        /*0030*/ 	.dword	_ZN39_INTERNAL_57fed0de_4_k_cu_365d4d03_29684cuda3std3__45__cpo6cbeginE
	.align		8
        /*0038*/ 	.dword	_ZN39_INTERNAL_57fed0de_4_k_cu_365d4d03_29684cuda3std3__45__cpo4cendE
	.align		8
        /*0040*/ 	.dword	_ZN39_INTERNAL_57fed0de_4_k_cu_365d4d03_29684cuda3std3__441_GLOBAL__N__57fed0de_4_k_cu_365d4d03_29686ignoreE
	.align		8
        /*0048*/ 	.dword	_ZN39_INTERNAL_57fed0de_4_k_cu_365d4d03_29684cuda3std3__419piecewise_constructE
	.align		8
        /*0050*/ 	.dword	_ZN39_INTERNAL_57fed0de_4_k_cu_365d4d03_29684cuda3std3__48in_placeE
	.align		8
        /*0058*/ 	.dword	_ZN39_INTERNAL_57fed0de_4_k_cu_365d4d03_29684cuda3std6ranges3__45__cpo4swapE
	.align		8
        /*0060*/ 	.dword	_ZN39_INTERNAL_57fed0de_4_k_cu_365d4d03_29684cuda3std6ranges3__45__cpo9iter_moveE
	.align		8
        /*0068*/ 	.dword	_ZN39_INTERNAL_57fed0de_4_k_cu_365d4d03_29684cute7productE
	.align		8
        /*0070*/ 	.dword	_ZN39_INTERNAL_57fed0de_4_k_cu_365d4d03_29684cute1_E
	.align		8
        /*0078*/ 	.dword	$str$25
	.align		8
        /*0080*/ 	.dword	$str$26
	.align		8
        /*0088*/ 	.dword	$str$27
	.align		8
        /*0090*/ 	.dword	$str$28


//--------------------- .text._ZN7cutlass13device_kernelINS_4gemm6kernel13GemmUniversalIN4cute5tupleIJiiiiEEENS1_10collective13CollectiveMmaINS1_35MainloopSm100TmaUmmaWarpSpecializedILi16ELi2ELi4ENS5_IJNS4_1CILi2EEENSA_ILi1EEESC_EEEEENS5_IJNSA_ILi128EEENSA_ILi256EEENSA_ILi64EEEEEENS_12float_e4m3_tENS5_IJlSC_lEEESJ_SK_NS4_8TiledMMAINS4_8MMA_AtomIJNS4_10MMA_TraitsINS4_25SM100_MMA_F8F6F4_2x1SM_SSEJSJ_SJ_fSF_SG_NS4_17integral_constantINS4_4UMMA5MajorELSR_0EEESS_NSP_INSQ_7ScaleInELST_0EEESU_EEEEEENS4_6LayoutINS5_IJSC_SC_SC_EEENS5_IJNSA_ILi0EEESZ_SZ_EEEEENS5_IJNS4_10UnderscoreES12_S12_EEEEENS4_18SM100_TMA_2SM_LOADENS4_14ComposedLayoutINS4_7SwizzleILi2ELi4ELi3EEENS4_18smem_ptr_flag_bitsILi8EEENSX_INS5_IJNSA_ILi8EEESH_EEENS5_IJSH_SC_EEEEEEEvNS4_8identityES15_S1F_vS1G_EENS_8epilogue10collective18CollectiveEpilogueINS1I_23Sm100TmaWarpSpecializedILi4ELi2ELi32ELb0ELb0EEEJNS5_IJSH_SG_SH_EEENS5_IJNSX_ISH_SC_EENSX_INS5_IJNSA_ILi32EEESB_EEENS5_IJSC_SF_EEEEEEEESJ_SK_SJ_SK_NS1I_6fusion15FusionCallbacksIS1M_NS1U_17LinearCombinationISJ_fSJ_fLNS_15FloatRoundStyleE2EEES1N_S1T_JEEENS4_5SM1004TMEM4LOAD26SM100_TMEM_LOAD_32dp32b32xENS4_13SM90_TMA_LOADENS16_INS17_ILi1ELi4ELi3EEES1A_NSX_INS5_IJS1B_S1P_EEENS5_IJS1P_SC_EEEEEEENS4_39AutoVectorizingCopyWithAssumedAlignmentILi128EEENS4_14SM90_TMA_STOREES29_S2B_S2B_EEEvvEEEEvNT_6ParamsE --------------------------
	.section	.text._ZN7cutlass13device_kernelINS_4gemm6kernel13GemmUniversalIN4cute5tupleIJiiiiEEENS1_10collective13CollectiveMmaINS1_35MainloopSm100TmaUmmaWarpSpecializedILi16ELi2ELi4ENS5_IJNS4_1CILi2EEENSA_ILi1EEESC_EEEEENS5_IJNSA_ILi128EEENSA_ILi256EEENSA_ILi64EEEEEENS_12float_e4m3_tENS5_IJlSC_lEEESJ_SK_NS4_8TiledMMAINS4_8MMA_AtomIJNS4_10MMA_TraitsINS4_25SM100_MMA_F8F6F4_2x1SM_SSEJSJ_SJ_fSF_SG_NS4_17integral_constantINS4_4UMMA5MajorELSR_0EEESS_NSP_INSQ_7ScaleInELST_0EEESU_EEEEEENS4_6LayoutINS5_IJSC_SC_SC_EEENS5_IJNSA_ILi0EEESZ_SZ_EEEEENS5_IJNS4_10UnderscoreES12_S12_EEEEENS4_18SM100_TMA_2SM_LOADENS4_14ComposedLayoutINS4_7SwizzleILi2ELi4ELi3EEENS4_18smem_ptr_flag_bitsILi8EEENSX_INS5_IJNSA_ILi8EEESH_EEENS5_IJSH_SC_EEEEEEEvNS4_8identityES15_S1F_vS1G_EENS_8epilogue10collective18CollectiveEpilogueINS1I_23Sm100TmaWarpSpecializedILi4ELi2ELi32ELb0ELb0EEEJNS5_IJSH_SG_SH_EEENS5_IJNSX_ISH_SC_EENSX_INS5_IJNSA_ILi32EEESB_EEENS5_IJSC_SF_EEEEEEEESJ_SK_SJ_SK_NS1I_6fusion15FusionCallbacksIS1M_NS1U_17LinearCombinationISJ_fSJ_fLNS_15FloatRoundStyleE2EEES1N_S1T_JEEENS4_5SM1004TMEM4LOAD26SM100_TMEM_LOAD_32dp32b32xENS4_13SM90_TMA_LOADENS16_INS17_ILi1ELi4ELi3EEES1A_NSX_INS5_IJS1B_S1P_EEENS5_IJS1P_SC_EEEEEEENS4_39AutoVectorizingCopyWithAssumedAlignmentILi128EEENS4_14SM90_TMA_STOREES29_S2B_S2B_EEEvvEEEEvNT_6ParamsE,"ax",@progbits
	.align	128
.text._ZN7cutlass13device_kernelINS_4gemm6kernel13GemmUniversalIN4cute5tupleIJiiiiEEENS1_10collective13CollectiveMmaINS1_35MainloopSm100TmaUmmaWarpSpecializedILi16ELi2ELi4ENS5_IJNS4_1CILi2EEENSA_ILi1EEESC_EEEEENS5_IJNSA_ILi128EEENSA_ILi256EEENSA_ILi64EEEEEENS_12float_e4m3_tENS5_IJlSC_lEEESJ_SK_NS4_8TiledMMAINS4_8MMA_AtomIJNS4_10MMA_TraitsINS4_25SM100_MMA_F8F6F4_2x1SM_SSEJSJ_SJ_fSF_SG_NS4_17integral_constantINS4_4UMMA5MajorELSR_0EEESS_NSP_INSQ_7ScaleInELST_0EEESU_EEEEEENS4_6LayoutINS5_IJSC_SC_SC_EEENS5_IJNSA_ILi0EEESZ_SZ_EEEEENS5_IJNS4_10UnderscoreES12_S12_EEEEENS4_18SM100_TMA_2SM_LOADENS4_14ComposedLayoutINS4_7SwizzleILi2ELi4ELi3EEENS4_18smem_ptr_flag_bitsILi8EEENSX_INS5_IJNSA_ILi8EEESH_EEENS5_IJSH_SC_EEEEEEEvNS4_8identityES15_S1F_vS1G_EENS_8epilogue10collective18CollectiveEpilogueINS1I_23Sm100TmaWarpSpecializedILi4ELi2ELi32ELb0ELb0EEEJNS5_IJSH_SG_SH_EEENS5_IJNSX_ISH_SC_EENSX_INS5_IJNSA_ILi32EEESB_EEENS5_IJSC_SF_EEEEEEEESJ_SK_SJ_SK_NS1I_6fusion15FusionCallbacksIS1M_NS1U_17LinearCombinationISJ_fSJ_fLNS_15FloatRoundStyleE2EEES1N_S1T_JEEENS4_5SM1004TMEM4LOAD26SM100_TMEM_LOAD_32dp32b32xENS4_13SM90_TMA_LOADENS16_INS17_ILi1ELi4ELi3EEES1A_NSX_INS5_IJS1B_S1P_EEENS5_IJS1P_SC_EEEEEEENS4_39AutoVectorizingCopyWithAssumedAlignmentILi128EEENS4_14SM90_TMA_STOREES29_S2B_S2B_EEEvvEEEEvNT_6ParamsE:
        .type           _ZN7cutlass13device_kernelINS_4gemm6kernel13GemmUniversalIN4cute5tupleIJiiiiEEENS1_10collective13CollectiveMmaINS1_35MainloopSm100TmaUmmaWarpSpecializedILi16ELi2ELi4ENS5_IJNS4_1CILi2EEENSA_ILi1EEESC_EEEEENS5_IJNSA_ILi128EEENSA_ILi256EEENSA_ILi64EEEEEENS_12float_e4m3_tENS5_IJlSC_lEEESJ_SK_NS4_8TiledMMAINS4_8MMA_AtomIJNS4_10MMA_TraitsINS4_25SM100_MMA_F8F6F4_2x1SM_SSEJSJ_SJ_fSF_SG_NS4_17integral_constantINS4_4UMMA5MajorELSR_0EEESS_NSP_INSQ_7ScaleInELST_0EEESU_EEEEEENS4_6LayoutINS5_IJSC_SC_SC_EEENS5_IJNSA_ILi0EEESZ_SZ_EEEEENS5_IJNS4_10UnderscoreES12_S12_EEEEENS4_18SM100_TMA_2SM_LOADENS4_14ComposedLayoutINS4_7SwizzleILi2ELi4ELi3EEENS4_18smem_ptr_flag_bitsILi8EEENSX_INS5_IJNSA_ILi8EEESH_EEENS5_IJSH_SC_EEEEEEEvNS4_8identityES15_S1F_vS1G_EENS_8epilogue10collective18CollectiveEpilogueINS1I_23Sm100TmaWarpSpecializedILi4ELi2ELi32ELb0ELb0EEEJNS5_IJSH_SG_SH_EEENS5_IJNSX_ISH_SC_EENSX_INS5_IJNSA_ILi32EEESB_EEENS5_IJSC_SF_EEEEEEEESJ_SK_SJ_SK_NS1I_6fusion15FusionCallbacksIS1M_NS1U_17LinearCombinationISJ_fSJ_fLNS_15FloatRoundStyleE2EEES1N_S1T_JEEENS4_5SM1004TMEM4LOAD26SM100_TMEM_LOAD_32dp32b32xENS4_13SM90_TMA_LOADENS16_INS17_ILi1ELi4ELi3EEES1A_NSX_INS5_IJS1B_S1P_EEENS5_IJS1P_SC_EEEEEEENS4_39AutoVectorizingCopyWithAssumedAlignmentILi128EEENS4_14SM90_TMA_STOREES29_S2B_S2B_EEEvvEEEEvNT_6ParamsE,@function
        .size           _ZN7cutlass13device_kernelINS_4gemm6kernel13GemmUniversalIN4cute5tupleIJiiiiEEENS1_10collective13CollectiveMmaINS1_35MainloopSm100TmaUmmaWarpSpecializedILi16ELi2ELi4ENS5_IJNS4_1CILi2EEENSA_ILi1EEESC_EEEEENS5_IJNSA_ILi128EEENSA_ILi256EEENSA_ILi64EEEEEENS_12float_e4m3_tENS5_IJlSC_lEEESJ_SK_NS4_8TiledMMAINS4_8MMA_AtomIJNS4_10MMA_TraitsINS4_25SM100_MMA_F8F6F4_2x1SM_SSEJSJ_SJ_fSF_SG_NS4_17integral_constantINS4_4UMMA5MajorELSR_0EEESS_NSP_INSQ_7ScaleInELST_0EEESU_EEEEEENS4_6LayoutINS5_IJSC_SC_SC_EEENS5_IJNSA_ILi0EEESZ_SZ_EEEEENS5_IJNS4_10UnderscoreES12_S12_EEEEENS4_18SM100_TMA_2SM_LOADENS4_14ComposedLayoutINS4_7SwizzleILi2ELi4ELi3EEENS4_18smem_ptr_flag_bitsILi8EEENSX_INS5_IJNSA_ILi8EEESH_EEENS5_IJSH_SC_EEEEEEEvNS4_8identityES15_S1F_vS1G_EENS_8epilogue10collective18CollectiveEpilogueINS1I_23Sm100TmaWarpSpecializedILi4ELi2ELi32ELb0ELb0EEEJNS5_IJSH_SG_SH_EEENS5_IJNSX_ISH_SC_EENSX_INS5_IJNSA_ILi32EEESB_EEENS5_IJSC_SF_EEEEEEEESJ_SK_SJ_SK_NS1I_6fusion15FusionCallbacksIS1M_NS1U_17LinearCombinationISJ_fSJ_fLNS_15FloatRoundStyleE2EEES1N_S1T_JEEENS4_5SM1004TMEM4LOAD26SM100_TMEM_LOAD_32dp32b32xENS4_13SM90_TMA_LOADENS16_INS17_ILi1ELi4ELi3EEES1A_NSX_INS5_IJS1B_S1P_EEENS5_IJS1P_SC_EEEEEEENS4_39AutoVectorizingCopyWithAssumedAlignmentILi128EEENS4_14SM90_TMA_STOREES29_S2B_S2B_EEEvvEEEEvNT_6ParamsE,(.L_x_228 - _ZN7cutlass13device_kernelINS_4gemm6kernel13GemmUniversalIN4cute5tupleIJiiiiEEENS1_10collective13CollectiveMmaINS1_35MainloopSm100TmaUmmaWarpSpecializedILi16ELi2ELi4ENS5_IJNS4_1CILi2EEENSA_ILi1EEESC_EEEEENS5_IJNSA_ILi128EEENSA_ILi256EEENSA_ILi64EEEEEENS_12float_e4m3_tENS5_IJlSC_lEEESJ_SK_NS4_8TiledMMAINS4_8MMA_AtomIJNS4_10MMA_TraitsINS4_25SM100_MMA_F8F6F4_2x1SM_SSEJSJ_SJ_fSF_SG_NS4_17integral_constantINS4_4UMMA5MajorELSR_0EEESS_NSP_INSQ_7ScaleInELST_0EEESU_EEEEEENS4_6LayoutINS5_IJSC_SC_SC_EEENS5_IJNSA_ILi0EEESZ_SZ_EEEEENS5_IJNS4_10UnderscoreES12_S12_EEEEENS4_18SM100_TMA_2SM_LOADENS4_14ComposedLayoutINS4_7SwizzleILi2ELi4ELi3EEENS4_18smem_ptr_flag_bitsILi8EEENSX_INS5_IJNSA_ILi8EEESH_EEENS5_IJSH_SC_EEEEEEEvNS4_8identityES15_S1F_vS1G_EENS_8epilogue10collective18CollectiveEpilogueINS1I_23Sm100TmaWarpSpecializedILi4ELi2ELi32ELb0ELb0EEEJNS5_IJSH_SG_SH_EEENS5_IJNSX_ISH_SC_EENSX_INS5_IJNSA_ILi32EEESB_EEENS5_IJSC_SF_EEEEEEEESJ_SK_SJ_SK_NS1I_6fusion15FusionCallbacksIS1M_NS1U_17LinearCombinationISJ_fSJ_fLNS_15FloatRoundStyleE2EEES1N_S1T_JEEENS4_5SM1004TMEM4LOAD26SM100_TMEM_LOAD_32dp32b32xENS4_13SM90_TMA_LOADENS16_INS17_ILi1ELi4ELi3EEES1A_NSX_INS5_IJS1B_S1P_EEENS5_IJS1P_SC_EEEEEEENS4_39AutoVectorizingCopyWithAssumedAlignmentILi128EEENS4_14SM90_TMA_STOREES29_S2B_S2B_EEEvvEEEEvNT_6ParamsE)
        .other          _ZN7cutlass13device_kernelINS_4gemm6kernel13GemmUniversalIN4cute5tupleIJiiiiEEENS1_10collective13CollectiveMmaINS1_35MainloopSm100TmaUmmaWarpSpecializedILi16ELi2ELi4ENS5_IJNS4_1CILi2EEENSA_ILi1EEESC_EEEEENS5_IJNSA_ILi128EEENSA_ILi256EEENSA_ILi64EEEEEENS_12float_e4m3_tENS5_IJlSC_lEEESJ_SK_NS4_8TiledMMAINS4_8MMA_AtomIJNS4_10MMA_TraitsINS4_25SM100_MMA_F8F6F4_2x1SM_SSEJSJ_SJ_fSF_SG_NS4_17integral_constantINS4_4UMMA5MajorELSR_0EEESS_NSP_INSQ_7ScaleInELST_0EEESU_EEEEEENS4_6LayoutINS5_IJSC_SC_SC_EEENS5_IJNSA_ILi0EEESZ_SZ_EEEEENS5_IJNS4_10UnderscoreES12_S12_EEEEENS4_18SM100_TMA_2SM_LOADENS4_14ComposedLayoutINS4_7SwizzleILi2ELi4ELi3EEENS4_18smem_ptr_flag_bitsILi8EEENSX_INS5_IJNSA_ILi8EEESH_EEENS5_IJSH_SC_EEEEEEEvNS4_8identityES15_S1F_vS1G_EENS_8epilogue10collective18CollectiveEpilogueINS1I_23Sm100TmaWarpSpecializedILi4ELi2ELi32ELb0ELb0EEEJNS5_IJSH_SG_SH_EEENS5_IJNSX_ISH_SC_EENSX_INS5_IJNSA_ILi32EEESB_EEENS5_IJSC_SF_EEEEEEEESJ_SK_SJ_SK_NS1I_6fusion15FusionCallbacksIS1M_NS1U_17LinearCombinationISJ_fSJ_fLNS_15FloatRoundStyleE2EEES1N_S1T_JEEENS4_5SM1004TMEM4LOAD26SM100_TMEM_LOAD_32dp32b32xENS4_13SM90_TMA_LOADENS16_INS17_ILi1ELi4ELi3EEES1A_NSX_INS5_IJS1B_S1P_EEENS5_IJS1P_SC_EEEEEEENS4_39AutoVectorizingCopyWithAssumedAlignmentILi128EEENS4_14SM90_TMA_STOREES29_S2B_S2B_EEEvvEEEEvNT_6ParamsE,@"STO_CUDA_ENTRY STV_DEFAULT"
_ZN7cutlass13device_kernelINS_4gemm6kernel13GemmUniversalIN4cute5tupleIJiiiiEEENS1_10collective13CollectiveMmaINS1_35MainloopSm100TmaUmmaWarpSpecializedILi16ELi2ELi4ENS5_IJNS4_1CILi2EEENSA_ILi1EEESC_EEEEENS5_IJNSA_ILi128EEENSA_ILi256EEENSA_ILi64EEEEEENS_12float_e4m3_tENS5_IJlSC_lEEESJ_SK_NS4_8TiledMMAINS4_8MMA_AtomIJNS4_10MMA_TraitsINS4_25SM100_MMA_F8F6F4_2x1SM_SSEJSJ_SJ_fSF_SG_NS4_17integral_constantINS4_4UMMA5MajorELSR_0EEESS_NSP_INSQ_7ScaleInELST_0EEESU_EEEEEENS4_6LayoutINS5_IJSC_SC_SC_EEENS5_IJNSA_ILi0EEESZ_SZ_EEEEENS5_IJNS4_10UnderscoreES12_S12_EEEEENS4_18SM100_TMA_2SM_LOADENS4_14ComposedLayoutINS4_7SwizzleILi2ELi4ELi3EEENS4_18smem_ptr_flag_bitsILi8EEENSX_INS5_IJNSA_ILi8EEESH_EEENS5_IJSH_SC_EEEEEEEvNS4_8identityES15_S1F_vS1G_EENS_8epilogue10collective18CollectiveEpilogueINS1I_23Sm100TmaWarpSpecializedILi4ELi2ELi32ELb0ELb0EEEJNS5_IJSH_SG_SH_EEENS5_IJNSX_ISH_SC_EENSX_INS5_IJNSA_ILi32EEESB_EEENS5_IJSC_SF_EEEEEEEESJ_SK_SJ_SK_NS1I_6fusion15FusionCallbacksIS1M_NS1U_17LinearCombinationISJ_fSJ_fLNS_15FloatRoundStyleE2EEES1N_S1T_JEEENS4_5SM1004TMEM4LOAD26SM100_TMEM_LOAD_32dp32b32xENS4_13SM90_TMA_LOADENS16_INS17_ILi1ELi4ELi3EEES1A_NSX_INS5_IJS1B_S1P_EEENS5_IJS1P_SC_EEEEEEENS4_39AutoVectorizingCopyWithAssumedAlignmentILi128EEENS4_14SM90_TMA_STOREES29_S2B_S2B_EEEvvEEEEvNT_6ParamsE:
[----:B------:R-:W1:Y:S01]  /*0000*/  LDC R1, c[0x0][0x37c] ;  /* 0x0000df00ff017b82 */ /* 0x000e620000000800 */
[----:B------:R-:W2:Y:S01]  /*0010*/  S2R R109, SR_TID.X ;  /* 0x00000000006d7919 */ /* 0x000ea20000002100 */
[----:B------:R-:W3:Y:S06]  /*0020*/  LDCU.64 UR6, c[0x0][0x890] ;  /* 0x00011200ff0677ac */ /* 0x000eec0008000a00 */
[----:B------:R-:W4:Y:S01]  /*0030*/  S2UR UR37, SR_CgaCtaId ;  /* 0x00000000002579c3 */ /* 0x000f220000008800 */
[----:B------:R-:W-:Y:S02]  /*0040*/  PRMT R96, RZ, 0x7610, R96 ;  /* 0x00007610ff607816 */ /* 0x000fe40000000060 */
[----:B------:R-:W-:Y:S01]  /*0050*/  ELECT P1, URZ, PT ;  /* 0x0000000000ff782f */ /* 0x000fe20003820000 */
[----:B------:R-:W1:Y:S01]  /*0060*/  LDCU.64 UR46, c[0x0][0x358] ;  /* 0x00006b00ff2e77ac */ /* 0x000e620008000a00 */
[----:B---3--:R-:W-:-:S04]  /*0070*/  UISETP.NE.U32.AND UP0, UPT, UR6, URZ, UPT ;  /* 0x000000ff0600728c */ /* 0x008fc8000bf05070 */
[----:B------:R-:W-:Y:S02]  /*0080*/  UISETP.NE.AND.EX UP0, UPT, UR7, URZ, UPT, UP0 ;  /* 0x000000ff0700728c */ /* 0x000fe4000bf05300 */
[----:B----4-:R-:W-:Y:S02]  /*0090*/  ULOP3.LUT UR5, UR37, 0x1, URZ, 0xc0, !UPT ;  /* 0x0000000125057892 */ /* 0x010fe4000f8ec0ff */
[----:B------:R-:W-:Y:S01]  /*00a0*/  ULOP3.LUT UR4, UR37, 0x1, URZ, 0x3c, !UPT ;  /* 0x0000000125047892 */ /* 0x000fe2000f8e3cff */
[----:B--2---:R-:W-:-:S05]  /*00b0*/  SHF.R.U32.HI R102, RZ, 0x5, R109 ;  /* 0x00000005ff667819 */ /* 0x004fca000001166d */
[----:B------:R-:W2:Y:S02]  /*00c0*/  SHFL.IDX PT, R0, R102, RZ, 0x1f ;  /* 0x00001fff66007589 */ /* 0x000ea400000e0000 */
[----:B--2---:R-:W-:Y:S01]  /*00d0*/  R2UR UR10, R0 ;  /* 0x00000000000a72ca */ /* 0x004fe200000e0000 */
[----:B-1----:R-:W-:-:S14]  /*00e0*/  BRA.U UP0, `(.L_x_0) ;  /* 0x00000001002c7547 */ /* 0x002fdc000b800000 */
[----:B------:R-:W1:Y:S02]  /*00f0*/  LDCU.64 UR8, c[0x0][0x888] ;  /* 0x00011100ff0877ac */ /* 0x000e640008000a00 */
[----:B-1----:R-:W-:-:S04]  /*0100*/  UISETP.NE.U32.AND UP0, UPT, UR8, URZ, UPT ;  /* 0x000000ff0800728c */ /* 0x002fc8000bf05070 */
[----:B------:R-:W-:-:S09]  /*0110*/  UISETP.NE.AND.EX UP0, UPT, UR9, URZ, UPT, UP0 ;  /* 0x000000ff0900728c */ /* 0x000fd2000bf05300 */
[----:B------:R-:W-:Y:S05]  /*0120*/  BRA.U !UP0, `(.L_x_1) ;  /* 0x0000000108107547 */ /* 0x000fea000b800000 */
[----:B------:R-:W1:Y:S02]  /*0130*/  LDC.64 R2, c[0x0][0x888] ;  /* 0x00022200ff027b82 */ /* 0x000e640000000a00 */
[----:B-1----:R1:W5:Y:S01]  /*0140*/  LDG.E R49, desc[UR46][R2.64] ;  /* 0x0000002e02317981 */ /* 0x002362000c1e1900 */
[----:B------:R-:W-:Y:S01]  /*0150*/  HFMA2 R96, -RZ, RZ, 0, 5.9604644775390625e-08 ;  /* 0x00000001ff607431 */ /* 0x000fe200000001ff */
[----:B------:R-:W-:Y:S05]  /*0160*/  BRA `(.L_x_0) ;  /* 0x00000000000c7947 */ /* 0x000fea0003800000 */
.L_x_1:
[----:B------:R-:W1:Y:S01]  /*0170*/  LDCU UR8, c[0x0][0x880] ;  /* 0x00011000ff0877ac */ /* 0x000e620008000800 */
[----:B------:R-:W-:Y:S01]  /*0180*/  HFMA2 R96, -RZ, RZ, 0, 5.9604644775390625e-08 ;  /* 0x00000001ff607431 */ /* 0x000fe200000001ff */
[----:B-1----:R-:W-:-:S07]  /*0190*/  MOV R49, UR8 ;  /* 0x0000000800317c02 */ /* 0x002fce0008000f00 */
.L_x_0:
[----:B------:R-:W2:Y:S02]  /*01a0*/  LDCU.64 UR8, c[0x0][0x8b0] ;  /* 0x00011600ff0877ac */ /* 0x000ea40008000a00 */
[----:B--2---:R-:W-:-:S04]  /*01b0*/  UISETP.NE.U32.AND UP0, UPT, UR8, URZ, UPT ;  /* 0x000000ff0800728c */ /* 0x004fc8000bf05070 */
[----:B------:R-:W-:-:S09]  /*01c0*/  UISETP.NE.AND.EX UP0, UPT, UR9, URZ, UPT, UP0 ;  /* 0x000000ff0900728c */ /* 0x000fd2000bf05300 */
[----:B------:R-:W-:Y:S05]  /*01d0*/  BRA.U UP0, `(.L_x_2) ;  /* 0x0000000100247547 */ /* 0x000fea000b800000 */
[----:B------:R-:W2:Y:S02]  /*01e0*/  LDCU.64 UR8, c[0x0][0x8a8] ;  /* 0x00011500ff0877ac */ /* 0x000ea40008000a00 */
[----:B--2---:R-:W-:-:S04]  /*01f0*/  UISETP.NE.U32.AND UP0, UPT, UR8, URZ, UPT ;  /* 0x000000ff0800728c */ /* 0x004fc8000bf05070 */
[----:B------:R-:W-:-:S09]  /*0200*/  UISETP.NE.AND.EX UP0, UPT, UR9, URZ, UPT, UP0 ;  /* 0x000000ff0900728c */ /* 0x000fd2000bf05300 */
[----:B------:R-:W-:Y:S05]  /*0210*/  BRA.U !UP0, `(.L_x_3) ;  /* 0x00000001080c7547 */ /* 0x000fea000b800000 */
[----:B-1----:R-:W1:Y:S02]  /*0220*/  LDC.64 R2, c[0x0][0x8a8] ;  /* 0x00022a00ff027b82 */ /* 0x002e640000000a00 */
[----:B-1----:R2:W5:Y:S01]  /*0230*/  LDG.E R47, desc[UR46][R2.64] ;  /* 0x0000002e022f7981 */ /* 0x002562000c1e1900 */
[----:B------:R-:W-:Y:S05]  /*0240*/  BRA `(.L_x_2) ;  /* 0x0000000000087947 */ /* 0x000fea0003800000 */
.L_x_3:
[----:B------:R-:W2:Y:S02]  /*0250*/  LDCU UR8, c[0x0][0x8a0] ;  /* 0x00011400ff0877ac */ /* 0x000ea40008000800 */
[----:B--2---:R-:W-:Y:S02]  /*0260*/  MOV R47, UR8 ;  /* 0x00000008002f7c02 */ /* 0x004fe40008000f00 */
.L_x_2:
[----:B------:R-:W-:Y:S01]  /*0270*/  IMAD.U32 R0, RZ, RZ, UR10 ;  /* 0x0000000aff007e24 */ /* 0x000fe2000f8e00ff */
[----:B------:R-:W-:Y:S04]  /*0280*/  BSSY.RECONVERGENT B0, `(.L_x_4) ;  /* 0x000000c000007945 */ /* 0x000fe80003800200 */
[C---:B------:R-:W-:Y:S02]  /*0290*/  ISETP.NE.OR P2, PT, R0.reuse, 0x1, !P1 ;  /* 0x000000010000780c */ /* 0x040fe40004f45670 */
[----:B------:R-:W-:-:S11]  /*02a0*/  ISETP.NE.OR P0, PT, R0, 0x3, !P1 ;  /* 0x000000030000780c */ /* 0x000fd60004f05670 */
[----:B------:R-:W-:Y:S05]  /*02b0*/  @P2 BRA `(.L_x_5) ;  /* 0x0000000000202947 */ /* 0x000fea0003800000 */
[----:B------:R-:W3:Y:S02]  /*02c0*/  LDCU.64 UR8, c[0x0][0x348] ;  /* 0x00006900ff0877ac */ /* 0x000ee40008000a00 */
[----:B---3--:R-:W-:Y:S02]  /*02d0*/  UIADD3 UR12, UP1, UPT, UR8, 0x80, URZ ;  /* 0x00000080080c7890 */ /* 0x008fe4000ff3e0ff */
[----:B------:R-:W-:Y:S02]  /*02e0*/  UIADD3 UR8, UP0, UPT, UR8, 0x180, URZ ;  /* 0x0000018008087890 */ /* 0x000fe4000ff1e0ff */
[----:B------:R-:W-:Y:S02]  /*02f0*/  UIADD3.X UR13, UPT, UPT, URZ, UR9, URZ, UP1, !UPT ;  /* 0x00000009ff0d7290 */ /* 0x000fe40008ffe4ff */
[----:B------:R-:W-:-:S07]  /*0300*/  UIADD3.X UR9, UPT, UPT, URZ, UR9, URZ, UP0, !UPT ;  /* 0x00000009ff097290 */ /* 0x000fce00087fe4ff */
[----:B------:R3:W-:Y:S02]  /*0310*/  UTMACCTL.PF [UR12] ;  /* 0x000000000c0079b9 */ /* 0x0007e40008040000 */
[----:B------:R3:W-:Y:S02]  /*0320*/  UTMACCTL.PF [UR8] ;  /* 0x00000000080079b9 */ /* 0x0007e40008040000 */
[----:B---3--:R-:W-:Y:S01]  /*0330*/  NOP ;  /* 0x0000000000007918 */ /* 0x008fe20000000000 */
.L_x_5:
[----:B------:R-:W-:Y:S05]  /*0340*/  BSYNC.RECONVERGENT B0 ;  /* 0x0000000000007941 */ /* 0x000fea0003800200 */
.L_x_4:
[----:B------:R-:W-:Y:S04]  /*0350*/  BSSY.RECONVERGENT B0, `(.L_x_6) ;  /* 0x000000a000007945 */ /* 0x000fe80003800200 */
        /* <DEDUP_REMOVED lines=9> */
.L_x_7:
[----:B------:R-:W-:Y:S05]  /*03f0*/  BSYNC.RECONVERGENT B0 ;  /* 0x0000000000007941 */ /* 0x000fea0003800200 */
.L_x_6:
[----:B------:R-:W3:Y:S01]  /*0400*/  LDCU.64 UR8, c[0x0][0x888] ;  /* 0x00011100ff0877ac */ /* 0x000ee20008000a00 */
[----:B------:R-:W-:Y:S02]  /*0410*/  UISETP.EQ.U32.AND UP1, UPT, UR6, URZ, UPT ;  /* 0x000000ff0600728c */ /* 0x000fe4000bf22070 */
[----:B------:R-:W-:Y:S02]  /*0420*/  UPLOP3.LUT UP5, UPT, UPT, UPT, UPT, 0x80, 0x8 ;  /* 0x000000000008789c */ /* 0x000fe40003faf070 */
[----:B---3--:R-:W-:-:S04]  /*0430*/  UISETP.NE.U32.AND UP0, UPT, UR8, URZ, UPT ;  /* 0x000000ff0800728c */ /* 0x008fc8000bf05070 */
[----:B------:R-:W-:-:S04]  /*0440*/  UISETP.NE.AND.EX UP0, UPT, UR9, URZ, UPT, UP0 ;  /* 0x000000ff0900728c */ /* 0x000fc8000bf05300 */
[----:B------:R-:W-:-:S04]  /*0450*/  UISETP.EQ.OR.EX UP2, UPT, UR7, URZ, !UP0, UP1 ;  /* 0x000000ff0700728c */ /* 0x000fc8000c742710 */
[----:B------:R-:W-:-:S05]  /*0460*/  UP2UR UR50, UPR, URZ, 0x4 ;  /* 0x00000004ff327883 */ /* 0x000fca0008000000 */
[----:B------:R-:W-:Y:S07]  /*0470*/  BRA.U !UP2, `(.L_x_8) ;  /* 0x000000010a207547 */ /* 0x000fee000b800000 */
[----:B------:R-:W-:Y:S01]  /*0480*/  UISETP.NE.U32.AND UP2, UPT, UR6, URZ, UPT ;  /* 0x000000ff0600728c */ /* 0x000fe2000bf45070 */
[----:B-----5:R-:W-:Y:S01]  /*0490*/  FSETP.NEU.AND P0, PT, R49, RZ, PT ;  /* 0x000000ff3100720b */ /* 0x020fe20003f0d000 */
[----:B------:R-:W-:Y:S02]  /*04a0*/  USEL UR6, URZ, 0xffffffff, UP0 ;  /* 0xffffffffff067887 */ /* 0x000fe40008000000 */
[----:B------:R-:W-:-:S10]  /*04b0*/  UISETP.NE.AND.EX UP2, UPT, UR7, URZ, UPT, UP2 ;  /* 0x000000ff0700728c */ /* 0x000fd4000bf45320 */
[----:B------:R-:W-:Y:S01]  /*04c0*/  VOTEU.ANY UP1, P0 ;  /* 0x0000000000ff7886 */ /* 0x000fe20000020100 */
[----:B------:R-:W-:-:S04]  /*04d0*/  @!UP2 USEL UR6, URZ, 0xffffffff, UP1 ;  /* 0xffffffffff06a887 */ /* 0x000fc80008800000 */
[----:B------:R-:W-:-:S04]  /*04e0*/  ULOP3.LUT UR6, UR6, 0x1, URZ, 0xc0, !UPT ;  /* 0x0000000106067892 */ /* 0x000fc8000f8ec0ff */
[----:B------:R-:W-:-:S11]  /*04f0*/  UISETP.NE.U32.AND UP5, UPT, UR6, 0x1, UPT ;  /* 0x000000010600788c */ /* 0x000fd6000bfa5070 */
.L_x_8:
[----:B------:R-:W3:Y:S01]  /*0500*/  SHFL.IDX PT, R0, R102, RZ, 0x1f ;  /* 0x00001fff66007589 */ /* 0x000ee200000e0000 */
[----:B------:R-:W-:-:S04]  /*0510*/  UISETP.NE.AND UP1, UPT, UR10, 0x2, UPT ;  /* 0x000000020a00788c */ /* 0x000fc8000bf25270 */
[----:B------:R-:W-:Y:S02]  /*0520*/  UISETP.EQ.AND UP2, UPT, UR5, URZ, !UP1 ;  /* 0x000000ff0500728c */ /* 0x000fe4000cf42270 */
[----:B------:R-:W-:-:S04]  /*0530*/  USEL UR6, URZ, 0x1, UP1 ;  /* 0x00000001ff067887 */ /* 0x000fc80008800000 */
[----:B------:R-:W-:Y:S02]  /*0540*/  PLOP3.LUT P5, PT, P1, PT, UP2, 0x80, 0x8 ;  /* 0x000000000008781c */ /* 0x000fe40000faf028 */
[----:B---3--:R-:W-:-:S13]  /*0550*/  ISETP.NE.AND P0, PT, R0, RZ, PT ;  /* 0x000000ff0000720c */ /* 0x008fda0003f05270 */
[----:B------:R-:W-:Y:S05]  /*0560*/  @P0 BRA `(.L_x_9) ;  /* 0x0000000000b00947 */ /* 0x000fea0003800000 */
[----:B------:R-:W-:Y:S01]  /*0570*/  ELECT P0, URZ, PT ;  /* 0x0000000000ff782f */ /* 0x000fe20003800000 */
[----:B------:R-:W-:-:S12]  /*0580*/  BSSY.RECONVERGENT B0, `(.L_x_9) ;  /* 0x000002a000007945 */ /* 0x000fd80003800200 */
[----:B------:R-:W-:Y:S05]  /*0590*/  @!P0 BRA `(.L_x_10) ;  /* 0x0000000000a08947 */ /* 0x000fea0003800000 */
[----:B------:R-:W-:Y:S01]  /*05a0*/  UMOV UR8, 0x400 ;  /* 0x0000040000087882 */ /* 0x000fe20000000000 */
[----:B------:R-:W-:Y:S01]  /*05b0*/  UMOV UR7, 0x1 ;  /* 0x0000000100077882 */ /* 0x000fe20000000000 */
[----:B------:R-:W-:Y:S02]  /*05c0*/  ULEA UR8, UR37, UR8, 0x18 ;  /* 0x0000000825087291 */ /* 0x000fe4000f8ec0ff */
[----:B------:R-:W-:-:S04]  /*05d0*/  UIADD3 UR12, UPT, UPT, -UR7, 0x100000, URZ ;  /* 0x00100000070c7890 */ /* 0x000fc8000fffe1ff */
[----:B------:R-:W-:Y:S02]  /*05e0*/  USHF.L.U32 UR13, UR12, 0xb, URZ ;  /* 0x0000000b0c0d7899 */ /* 0x000fe400080006ff */
[----:B------:R-:W-:Y:S01]  /*05f0*/  USHF.L.U32 UR12, UR12, 0x1, URZ ;  /* 0x000000010c0c7899 */ /* 0x000fe200080006ff */
[----:B------:R-:W3:Y:S11]  /*0600*/  FENCE.VIEW.ASYNC.S ;  /* 0x00000000000073c6 */ /* 0x000ef60000000000 */
[----:B---3--:R3:W4:Y:S01]  /*0610*/  SYNCS.EXCH.64 URZ, [UR8], UR12 ;  /* 0x0000000c08ff75b2 */ /* 0x0087220008000100 */
[----:B------:R3:W1:Y:S01]  /*0620*/  SYNCS.EXCH.64 URZ, [UR8+0x80], UR12 ;  /* 0x0000800c08ff75b2 */ /* 0x0006620008000100 */
        /* <DEDUP_REMOVED lines=29> */
[----:B------:R3:W1:Y:S02]  /*0800*/  SYNCS.EXCH.64 URZ, [UR8+0xf8], UR12 ;  /* 0x0000f80c08ff75b2 */ /* 0x0006640008000100 */
[----:B---34-:R-:W-:Y:S01]  /*0810*/  NOP ;  /* 0x0000000000007918 */ /* 0x018fe20000000000 */
.L_x_10:
[----:B------:R-:W-:Y:S05]  /*0820*/  BSYNC.RECONVERGENT B0 ;  /* 0x0000000000007941 */ /* 0x000fea0003800200 */
.L_x_9:
[----:B------:R-:W3:Y:S01]  /*0830*/  SHFL.IDX PT, R0, R102, RZ, 0x1f ;  /* 0x00001fff66007589 */ /* 0x000ee200000e0000 */
[----:B------:R-:W-:Y:S01]  /*0840*/  NOP ;  /* 0x0000000000007918 */ /* 0x000fe20000000000 */
[----:B---3--:R-:W-:-:S13]  /*0850*/  ISETP.NE.AND P0, PT, R0, 0x1, PT ;  /* 0x000000010000780c */ /* 0x008fda0003f05270 */
[----:B------:R-:W-:Y:S05]  /*0860*/  @P0 BRA `(.L_x_11) ;  /* 0x0000000000540947 */ /* 0x000fea0003800000 */
[----:B------:R-:W-:Y:S01]  /*0870*/  UMOV UR9, 0x400 ;  /* 0x0000040000097882 */ /* 0x000fe20000000000 */
[----:B------:R-:W-:Y:S01]  /*0880*/  UMOV UR8, 0x20 ;  /* 0x0000002000087882 */ /* 0x000fe20000000000 */
[----:B------:R-:W-:Y:S01]  /*0890*/  UMOV UR7, 0x80 ;  /* 0x0000008000077882 */ /* 0x000fe20000000000 */
[----:B------:R-:W-:Y:S02]  /*08a0*/  ULEA UR9, UR37, UR9, 0x18 ;  /* 0x0000000925097291 */ /* 0x000fe4000f8ec0ff */
[----:B------:R-:W-:-:S04]  /*08b0*/  UIADD3 UR12, UPT, UPT, -UR8, 0x100000, URZ ;  /* 0x00100000080c7890 */ /* 0x000fc8000fffe1ff */
[----:B------:R-:W-:Y:S02]  /*08c0*/  USHF.L.U32 UR13, UR12, 0xb, URZ ;  /* 0x0000000b0c0d7899 */ /* 0x000fe400080006ff */
[----:B------:R-:W-:Y:S02]  /*08d0*/  USHF.L.U32 UR12, UR12, 0x1, URZ ;  /* 0x000000010c0c7899 */ /* 0x000fe400080006ff */
[----:B------:R-:W-:-:S04]  /*08e0*/  UIADD3 UR14, UPT, UPT, -UR7, 0x100000, URZ ;  /* 0x00100000070e7890 */ /* 0x000fc8000fffe1ff */
[----:B------:R-:W-:Y:S02]  /*08f0*/  USHF.L.U32 UR15, UR14, 0xb, URZ ;  /* 0x0000000b0e0f7899 */ /* 0x000fe400080006ff */
[----:B------:R-:W-:Y:S01]  /*0900*/  USHF.L.U32 UR14, UR14, 0x1, URZ ;  /* 0x000000010e0e7899 */ /* 0x000fe200080006ff */
[----:B------:R-:W-:Y:S01]  /*0910*/  ELECT P0, URZ, PT ;  /* 0x0000000000ff782f */ /* 0x000fe20003800000 */
[----:B------:R-:W3:Y:S02]  /*0920*/  FENCE.VIEW.ASYNC.S ;  /* 0x00000000000073c6 */ /* 0x000ee40000000000 */
[----:B---3--:R3:W4:Y:S08]  /*0930*/  SYNCS.EXCH.64 URZ, [UR9+0x100], UR12 ;  /* 0x0001000c09ff75b2 */ /* 0x0087300008000100 */
[----:B------:R3:W1:Y:S01]  /*0940*/  SYNCS.EXCH.64 URZ, [UR9+0x120], UR14 ;  /* 0x0001200e09ff75b2 */ /* 0x0006620008000100 */
[----:B------:R3:W1:Y:S01]  /*0950*/  SYNCS.EXCH.64 URZ, [UR9+0x108], UR12 ;  /* 0x0001080c09ff75b2 */ /* 0x0006620008000100 */
[----:B------:R3:W1:Y:S01]  /*0960*/  SYNCS.EXCH.64 URZ, [UR9+0x128], UR14 ;  /* 0x0001280e09ff75b2 */ /* 0x0006620008000100 */
[----:B------:R3:W1:Y:S01]  /*0970*/  SYNCS.EXCH.64 URZ, [UR9+0x110], UR12 ;  /* 0x0001100c09ff75b2 */ /* 0x0006620008000100 */
[----:B------:R3:W1:Y:S01]  /*0980*/  SYNCS.EXCH.64 URZ, [UR9+0x130], UR14 ;  /* 0x0001300e09ff75b2 */ /* 0x0006620008000100 */
[----:B------:R3:W1:Y:S01]  /*0990*/  SYNCS.EXCH.64 URZ, [UR9+0x118], UR12 ;  /* 0x0001180c09ff75b2 */ /* 0x0006620008000100 */
[----:B------:R3:W1:Y:S01]  /*09a0*/  SYNCS.EXCH.64 URZ, [UR9+0x138], UR14 ;  /* 0x0001380e09ff75b2 */ /* 0x0006620008000100 */
[----:B------:R-:W-:Y:S01]  /*09b0*/  NOP ;  /* 0x0000000000007918 */ /* 0x000fe20000000000 */
.L_x_11:
[----:B------:R-:W2:Y:S01]  /*09c0*/  SHFL.IDX PT, R0, R102, RZ, 0x1f ;  /* 0x00001fff66007589 */ /* 0x000ea200000e0000 */
[----:B------:R-:W-:Y:S01]  /*09d0*/  NOP ;  /* 0x0000000000007918 */ /* 0x000fe20000000000 */
[----:B--2---:R-:W-:-:S13]  /*09e0*/  ISETP.NE.AND P0, PT, R0, 0x3, PT ;  /* 0x000000030000780c */ /* 0x004fda0003f05270 */
[----:B------:R-:W-:Y:S05]  /*09f0*/  @P0 BRA `(.L_x_12) ;  /* 0x00000000002c0947 */ /* 0x000fea0003800000 */
[----:B------:R-:W-:Y:S01]  /*0a00*/  UMOV UR8, 0x400 ;  /* 0x0000040000087882 */ /* 0x000fe20000000000 */
[----:B------:R-:W-:Y:S01]  /*0a10*/  UMOV UR7, 0x20 ;  /* 0x0000002000077882 */ /* 0x000fe20000000000 */
[----:B------:R-:W-:Y:S02]  /*0a20*/  ULEA UR8, UR37, UR8, 0x18 ;  /* 0x0000000825087291 */ /* 0x000fe4000f8ec0ff */
[----:B---3--:R-:W-:-:S04]  /*0a30*/  UIADD3 UR12, UPT, UPT, -UR7, 0x100000, URZ ;  /* 0x00100000070c7890 */ /* 0x008fc8000fffe1ff */
[----:B------:R-:W-:Y:S02]  /*0a40*/  USHF.L.U32 UR13, UR12, 0xb, URZ ;  /* 0x0000000b0c0d7899 */ /* 0x000fe400080006ff */
[----:B------:R-:W-:Y:S01]  /*0a50*/  USHF.L.U32 UR12, UR12, 0x1, URZ ;  /* 0x000000010c0c7899 */ /* 0x000fe200080006ff */
[----:B------:R-:W-:Y:S01]  /*0a60*/  ELECT P0, URZ, PT ;  /* 0x0000000000ff782f */ /* 0x000fe20003800000 */
[----:B------:R-:W2:Y:S10]  /*0a70*/  FENCE.VIEW.ASYNC.S ;  /* 0x00000000000073c6 */ /* 0x000eb40000000000 */
[----:B--2---:R2:W3:Y:S01]  /*0a80*/  SYNCS.EXCH.64 URZ, [UR8+0x140], UR12 ;  /* 0x0001400c08ff75b2 */ /* 0x0044e20008000100 */
[----:B------:R2:W1:Y:S01]  /*0a90*/  SYNCS.EXCH.64 URZ, [UR8+0x148], UR12 ;  /* 0x0001480c08ff75b2 */ /* 0x0004620008000100 */
[----:B------:R-:W-:Y:S01]  /*0aa0*/  NOP ;  /* 0x0000000000007918 */ /* 0x000fe20000000000 */
.L_x_12:
[----:B------:R-:W4:Y:S01]  /*0ab0*/  SHFL.IDX PT, R0, R102, RZ, 0x1f ;  /* 0x00001fff66007589 */ /* 0x000f2200000e0000 */
[----:B------:R-:W-:Y:S01]  /*0ac0*/  NOP ;  /* 0x0000000000007918 */ /* 0x000fe20000000000 */
[----:B----4-:R-:W-:-:S13]  /*0ad0*/  ISETP.NE.AND P0, PT, R0, 0x4, PT ;  /* 0x000000040000780c */ /* 0x010fda0003f05270 */
[----:B------:R-:W-:Y:S05]  /*0ae0*/  @P0 BRA `(.L_x_13) ;  /* 0x0000000000480947 */ /* 0x000fea0003800000 */
[----:B---3--:R-:W-:Y:S01]  /*0af0*/  UMOV UR9, 0x1e0 ;  /* 0x000001e000097882 */ /* 0x008fe20000000000 */
[----:B--2---:R-:W-:Y:S01]  /*0b00*/  UMOV UR8, 0x400 ;  /* 0x0000040000087882 */ /* 0x004fe20000000000 */
[----:B------:R-:W-:Y:S01]  /*0b10*/  USEL UR9, UR9, 0x1a0, UP5 ;  /* 0x000001a009097887 */ /* 0x000fe2000a800000 */
        /* <DEDUP_REMOVED lines=9> */
[----:B------:R-:W2:Y:S02]  /*0bb0*/  FENCE.VIEW.ASYNC.S ;  /* 0x00000000000073c6 */ /* 0x000ea40000000000 */
[----:B--2---:R4:W2:Y:S08]  /*0bc0*/  SYNCS.EXCH.64 URZ, [UR8+0x150], UR12 ;  /* 0x0001500c08ff75b2 */ /* 0x0048b00008000100 */
[----:B------:R4:W3:Y:S01]  /*0bd0*/  SYNCS.EXCH.64 URZ, [UR8+0x160], UR14 ;  /* 0x0001600e08ff75b2 */ /* 0x0008e20008000100 */
[----:B------:R4:W1:Y:S01]  /*0be0*/  SYNCS.EXCH.64 URZ, [UR8+0x158], UR12 ;  /* 0x0001580c08ff75b2 */ /* 0x0008620008000100 */
[----:B------:R4:W1:Y:S02]  /*0bf0*/  SYNCS.EXCH.64 URZ, [UR8+0x168], UR14 ;  /* 0x0001680e08ff75b2 */ /* 0x0008640008000100 */
[----:B----4-:R-:W-:Y:S01]  /*0c00*/  NOP ;  /* 0x0000000000007918 */ /* 0x010fe20000000000 */
.L_x_13:
[----:B------:R-:W4:Y:S01]  /*0c10*/  SHFL.IDX PT, R0, R102, RZ, 0x1f ;  /* 0x00001fff66007589 */ /* 0x000f2200000e0000 */
[----:B------:R-:W-:Y:S01]  /*0c20*/  NOP ;  /* 0x0000000000007918 */ /* 0x000fe20000000000 */
[----:B----4-:R-:W-:-:S13]  /*0c30*/  ISETP.NE.AND P0, PT, R0, 0x5, PT ;  /* 0x000000050000780c */ /* 0x010fda0003f05270 */
[----:B------:R-:W-:Y:S05]  /*0c40*/  @P0 BRA `(.L_x_14) ;  /* 0x0000000000540947 */ /* 0x000fea0003800000 */
[----:B---3--:R-:W-:Y:S01]  /*0c50*/  UMOV UR9, 0x400 ;  /* 0x0000040000097882 */ /* 0x008fe20000000000 */
[----:B--2---:R-:W-:Y:S01]  /*0c60*/  UMOV UR8, 0x1 ;  /* 0x0000000100087882 */ /* 0x004fe20000000000 */
        /* <DEDUP_REMOVED lines=13> */
[----:B------:R4:W1:Y:S01]  /*0d40*/  SYNCS.EXCH.64 URZ, [UR9+0x198], UR14 ;  /* 0x0001980e09ff75b2 */ /* 0x0008620008000100 */
[----:B------:R4:W1:Y:S01]  /*0d50*/  SYNCS.EXCH.64 URZ, [UR9+0x180], UR12 ;  /* 0x0001800c09ff75b2 */ /* 0x0008620008000100 */
[----:B------:R4:W1:Y:S01]  /*0d60*/  SYNCS.EXCH.64 URZ, [UR9+0x1a0], UR14 ;  /* 0x0001a00e09ff75b2 */ /* 0x0008620008000100 */
[----:B------:R4:W1:Y:S01]  /*0d70*/  SYNCS.EXCH.64 URZ, [UR9+0x188], UR12 ;  /* 0x0001880c09ff75b2 */ /* 0x0008620008000100 */
[----:B------:R4:W1:Y:S02]  /*0d80*/  SYNCS.EXCH.64 URZ, [UR9+0x1a8], UR14 ;  /* 0x0001a80e09ff75b2 */ /* 0x0008640008000100 */
[----:B----4-:R-:W-:Y:S01]  /*0d90*/  NOP ;  /* 0x0000000000007918 */ /* 0x010fe20000000000 */
.L_x_14:
[----:B------:R-:W4:Y:S01]  /*0da0*/  SHFL.IDX PT, R0, R102, RZ, 0x1f ;  /* 0x00001fff66007589 */ /* 0x000f2200000e0000 */
[----:B------:R-:W-:Y:S01]  /*0db0*/  ISETP.NE.OR P1, PT, RZ, UR10, !P1 ;  /* 0x0000000aff007c0c */ /* 0x000fe2000cf25670 */
[----:B------:R-:W-:Y:S01]  /*0dc0*/  NOP ;  /* 0x0000000000007918 */ /* 0x000fe20000000000 */
[----:B----4-:R-:W-:-:S13]  /*0dd0*/  ISETP.NE.AND P0, PT, R0, 0x3, PT ;  /* 0x000000030000780c */ /* 0x010fda0003f05270 */
[----:B------:R-:W-:Y:S05]  /*0de0*/  @P0 BRA `(.L_x_15) ;  /* 0x0000000000340947 */ /* 0x000fea0003800000 */
[----:B--2---:R-:W-:Y:S01]  /*0df0*/  UMOV UR8, 0x400 ;  /* 0x0000040000087882 */ /* 0x004fe20000000000 */
[----:B------:R-:W-:Y:S01]  /*0e00*/  UMOV UR7, 0x20 ;  /* 0x0000002000077882 */ /* 0x000fe20000000000 */
[----:B------:R-:W-:Y:S02]  /*0e10*/  ULEA UR8, UR37, UR8, 0x18 ;  /* 0x0000000825087291 */ /* 0x000fe4000f8ec0ff */
[----:B---3--:R-:W-:-:S04]  /*0e20*/  UIADD3 UR12, UPT, UPT, -UR7, 0x100000, URZ ;  /* 0x00100000070c7890 */ /* 0x008fc8000fffe1ff */
[----:B------:R-:W-:Y:S02]  /*0e30*/  USHF.L.U32 UR13, UR12, 0xb, URZ ;  /* 0x0000000b0c0d7899 */ /* 0x000fe400080006ff */
[----:B------:R-:W-:Y:S01]  /*0e40*/  USHF.L.U32 UR12, UR12, 0x1, URZ ;  /* 0x000000010c0c7899 */ /* 0x000fe200080006ff */
[----:B------:R-:W-:Y:S01]  /*0e50*/  ELECT P0, URZ, PT ;  /* 0x0000000000ff782f */ /* 0x000fe20003800000 */
[----:B------:R-:W2:Y:S10]  /*0e60*/  FENCE.VIEW.ASYNC.S ;  /* 0x00000000000073c6 */ /* 0x000eb40000000000 */
[----:B--2---:R4:W2:Y:S01]  /*0e70*/  SYNCS.EXCH.64 URZ, [UR8+0x1b0], UR12 ;  /* 0x0001b00c08ff75b2 */ /* 0x0048a20008000100 */
[----:B------:R4:W3:Y:S01]  /*0e80*/  SYNCS.EXCH.64 URZ, [UR8+0x1c0], UR12 ;  /* 0x0001c00c08ff75b2 */ /* 0x0008e20008000100 */
[----:B------:R4:W1:Y:S01]  /*0e90*/  SYNCS.EXCH.64 URZ, [UR8+0x1b8], UR12 ;  /* 0x0001b80c08ff75b2 */ /* 0x0008620008000100 */
[----:B------:R4:W1:Y:S02]  /*0ea0*/  SYNCS.EXCH.64 URZ, [UR8+0x1c8], UR12 ;  /* 0x0001c80c08ff75b2 */ /* 0x0008640008000100 */
[----:B----4-:R-:W-:Y:S01]  /*0eb0*/  NOP ;  /* 0x0000000000007918 */ /* 0x010fe20000000000 */
.L_x_15:
[----:B------:R-:W-:Y:S01]  /*0ec0*/  VOTEU.ALL UP1, P1 ;  /* 0x0000000000ff7886 */ /* 0x000fe20000820000 */
[----:B--2---:R-:W2:Y:S01]  /*0ed0*/  LDCU UR8, c[0x0][0x36c] ;  /* 0x00006d80ff0877ac */ /* 0x004ea20008000800 */
[----:B------:R-:W-:Y:S01]  /*0ee0*/  NOP ;  /* 0x0000000000007918 */ /* 0x000fe20000000000 */
[----:B------:R-:W-:Y:S01]  /*0ef0*/  LOP3.LUT R10, R109, 0x1f, RZ, 0xc0, !PT ;  /* 0x0000001f6d0a7812 */ /* 0x000fe200078ec0ff */
[----:B---3--:R-:W-:Y:S01]  /*0f00*/  UMOV UR12, 0x20 ;  /* 0x00000020000c7882 */ /* 0x008fe20000000000 */
[----:B------:R-:W-:Y:S01]  /*0f10*/  @!UP1 UMOV UR7, 0x400 ;  /* 0x0000040000079882 */ /* 0x000fe20000000000 */
[----:B------:R-:W-:-:S04]  /*0f20*/  @!UP1 UIADD3 UR12, UPT, UPT, -UR12, 0x100000, URZ ;  /* 0x001000000c0c9890 */ /* 0x000fc8000fffe1ff */
[----:B------:R-:W-:Y:S02]  /*0f30*/  @!UP1 USHF.L.U32 UR13, UR12, 0xb, URZ ;  /* 0x0000000b0c0d9899 */ /* 0x000fe400080006ff */
[----:B------:R-:W-:Y:S02]  /*0f40*/  @!UP1 USHF.L.U32 UR12, UR12, 0x1, URZ ;  /* 0x000000010c0c9899 */ /* 0x000fe400080006ff */
[----:B------:R-:W-:Y:S01]  /*0f50*/  @!UP1 ULEA UR7, UR37, UR7, 0x18 ;  /* 0x0000000725079291 */ /* 0x000fe2000f8ec0ff */
[----:B------:R-:W-:Y:S01]  /*0f60*/  VOTEU.ALL UP1, P1 ;  /* 0x0000000000ff7886 */ /* 0x000fe20000820000 */
[----:B------:R-:W-:Y:S01]  /*0f70*/  UISETP.NE.AND UP4, UPT, UR10, URZ, UPT ;  /* 0x000000ff0a00728c */ /* 0x000fe2000bf85270 */
[----:B------:R-:W3:Y:S09]  /*0f80*/  FENCE.VIEW.ASYNC.S ;  /* 0x00000000000073c6 */ /* 0x000ef20000000000 */
[----:B---3--:R3:W4:Y:S01]  /*0f90*/  @!UP1 SYNCS.EXCH.64 URZ, [UR7+0x1d0], UR12 ;  /* 0x0001d00c07ff95b2 */ /* 0x0087220008000100 */
[----:B--2---:R-:W-:-:S09]  /*0fa0*/  UISETP.EQ.U32.AND UP1, UPT, UR8, 0x1, UPT ;  /* 0x000000010800788c */ /* 0x004fd2000bf22070 */
[----:B------:R-:W-:Y:S05]  /*0fb0*/  BRA.U !UP1, `(.L_x_16) ;  /* 0x0000000109087547 */ /* 0x000fea000b800000 */
[----:B-1--4-:R-:W-:Y:S01]  /*0fc0*/  UCGABAR_ARV ;  /* 0x00000000000079c7 */ /* 0x012fe20008000000 */
[----:B------:R-:W-:Y:S05]  /*0fd0*/  BRA `(.L_x_17) ;  /* 0x0000000000047947 */ /* 0x000fea0003800000 */
.L_x_16:
[----:B-1--4-:R-:W-:Y:S01]  /*0fe0*/  NOP ;  /* 0x0000000000007918 */ /* 0x012fe20000000000 */
.L_x_17:
[----:B------:R-:W1:Y:S01]  /*0ff0*/  S2R R15, SR_CTAID.Y ;  /* 0x00000000000f7919 */ /* 0x000e620000002600 */
[----:B------:R-:W-:-:S05]  /*1000*/  CS2R.32 R95, SR_CgaSize ;  /* 0x00000000005f7805 */ /* 0x000fca0000008a00 */
[----:B------:R-:W-:-:S05]  /*1010*/  IMAD R95, R95, -0xa0, RZ ;  /* 0xffffff605f5f7824 */ /* 0x000fca00078e02ff */
[----:B---3--:R-:W-:-:S14]  /*1020*/  R2UR UR7, R95 ;  /* 0x000000005f0772ca */ /* 0x008fdc00000e0000 */
[----:B------:R-:W2:Y:S01]  /*1030*/  LDCU UR7, c[0x0][UR7+0x2b4] ;  /* 0x00005680070777ac */ /* 0x000ea20008000800 */
[----:B------:R-:W-:-:S05]  /*1040*/  CS2R.32 R0, SR_CgaSize ;  /* 0x0000000000007805 */ /* 0x000fca0000008a00 */
[----:B------:R-:W-:-:S06]  /*1050*/  IMAD R0, R0, -0xa0, RZ ;  /* 0xffffff6000007824 */ /* 0x000fcc00078e02ff */
[----:B------:R-:W3:Y:S01]  /*1060*/  LDC R0, c[0x0][R0+0x2a4] ;  /* 0x0000a90000007b82 */ /* 0x000ee20000000800 */
[----:B------:R-:W-:Y:S01]  /*1070*/  PRMT R8, RZ, 0x7610, R8 ;  /* 0x00007610ff087816 */ /* 0x000fe20000000008 */
[----:B------:R-:W4:Y:S01]  /*1080*/  S2R R9, SR_CTAID.X ;  /* 0x0000000000097919 */ /* 0x000f220000002500 */
[----:B------:R-:W-:-:S05]  /*1090*/  CS2R.32 R95, SR_CgaSize ;  /* 0x00000000005f7805 */ /* 0x000fca0000008a00 */
[----:B------:R-:W-:-:S05]  /*10a0*/  IMAD R95, R95, -0xa0, RZ ;  /* 0xffffff605f5f7824 */ /* 0x000fca00078e02ff */
[----:B------:R-:W-:-:S14]  /*10b0*/  R2UR UR8, R95 ;  /* 0x000000005f0872ca */ /* 0x000fdc00000e0000 */
[----:B------:R-:W3:Y:S01]  /*10c0*/  LDCU UR8, c[0x0][UR8+0x2b0] ;  /* 0x00005600080877ac */ /* 0x000ee20008000800 */
[----:B------:R-:W-:Y:S01]  /*10d0*/  UISETP.NE.AND UP2, UPT, UR10, 0x2, UPT ;  /* 0x000000020a00788c */ /* 0x000fe2000bf45270 */
[----:B------:R-:W2:Y:S01]  /*10e0*/  LDC R11, c[0x0][0xb24] ;  /* 0x0002c900ff0b7b82 */ /* 0x000ea20000000800 */
[----:B------:R-:W-:-:S05]  /*10f0*/  CS2R.32 R2, SR_CgaSize ;  /* 0x0000000000027805 */ /* 0x000fca0000008a00 */
[----:B------:R-:W-:-:S06]  /*1100*/  IMAD R2, R2, -0xa0, RZ ;  /* 0xffffff6002027824 */ /* 0x000fcc00078e02ff */
[----:B------:R-:W3:Y:S08]  /*1110*/  LDC R2, c[0x0][R2+0x2a0] ;  /* 0x0000a80002027b82 */ /* 0x000ef00000000800 */
[----:B------:R-:W3:Y:S01]  /*1120*/  LDC R40, c[0x0][0xb24] ;  /* 0x0002c900ff287b82 */ /* 0x000ee20000000800 */
[----:B-1----:R-:W-:-:S07]  /*1130*/  I2FP.F32.U32 R94, R15 ;  /* 0x0000000f005e7245 */ /* 0x002fce0000201000 */
[----:B------:R-:W1:Y:S01]  /*1140*/  S2UR UR36, SR_CTAID.Z ;  /* 0x00000000002479c3 */ /* 0x000e620000002700 */
[----:B--2---:R-:W-:Y:S01]  /*1150*/  ISETP.GE.AND P0, PT, R11, 0x1, PT ;  /* 0x000000010b00780c */ /* 0x004fe20003f06270 */
[----:B----4-:R-:W-:Y:S01]  /*1160*/  IMAD.MOV.U32 R14, RZ, RZ, R9 ;  /* 0x000000ffff0e7224 */ /* 0x010fe200078e0009 */
[----:B------:R-:W-:Y:S01]  /*1170*/  I2FP.F32.U32 R95, R9 ;  /* 0x00000009005f7245 */ /* 0x000fe20000201000 */
[----:B------:R-:W-:Y:S01]  /*1180*/  FMUL R94, R94, UR7 ;  /* 0x000000075e5e7c20 */ /* 0x000fe20008400000 */
[----:B------:R-:W2:Y:S03]  /*1190*/  LDCU UR7, c[0x0][0xb30] ;  /* 0x00016600ff0777ac */ /* 0x000ea60008000800 */
[----:B---3--:R-:W-:Y:S02]  /*11a0*/  FMUL R95, R95, UR8 ;  /* 0x000000085f5f7c20 */ /* 0x008fe40008400000 */
[----:B------:R-:W3:Y:S08]  /*11b0*/  F2I.U32.TRUNC.NTZ R94, R94 ;  /* 0x0000005e005e7305 */ /* 0x000ef0000020f000 */
[----:B------:R-:W4:Y:S01]  /*11c0*/  F2I.U32.TRUNC.NTZ R95, R95 ;  /* 0x0000005f005f7305 */ /* 0x000f22000020f000 */
[----:B--2---:R-:W-:Y:S01]  /*11d0*/  UISETP.NE.AND UP3, UPT, UR7, 0x1, UPT ;  /* 0x000000010700788c */ /* 0x004fe2000bf65270 */
[----:B---3--:R-:W-:-:S05]  /*11e0*/  IADD3 R94, PT, PT, -R94, RZ, RZ ;  /* 0x000000ff5e5e7210 */ /* 0x008fca0007ffe1ff */
[----:B------:R-:W-:Y:S01]  /*11f0*/  IMAD R94, R0, R94, R15 ;  /* 0x0000005e005e7224 */ /* 0x000fe200078e020f */
[----:B------:R-:W-:Y:S01]  /*1200*/  PRMT R0, RZ, 0x7610, R0 ;  /* 0x00007610ff007816 */ /* 0x000fe20000000000 */
[----:B----4-:R-:W-:-:S04]  /*1210*/  IMAD.MOV R95, RZ, RZ, -R95 ;  /* 0x000000ffff5f7224 */ /* 0x010fc800078e0a5f */
[----:B------:R-:W-:Y:S01]  /*1220*/  IMAD R95, R2, R95, R9 ;  /* 0x0000005f025f7224 */ /* 0x000fe200078e0209 */
[----:B-1----:R-:W-:Y:S06]  /*1230*/  BRA.U UP4, `(.L_x_18) ;  /* 0x0000000104247547 */ /* 0x002fec000b800000 */
[----:B------:R-:W-:Y:S01]  /*1240*/  ISETP.NE.AND P1, PT, R94, RZ, PT ;  /* 0x000000ff5e00720c */ /* 0x000fe20003f25270 */
[----:B------:R-:W-:Y:S01]  /*1250*/  IMAD.MOV.U32 R0, RZ, RZ, 0x3 ;  /* 0x00000003ff007424 */ /* 0x000fe200078e00ff */
[C---:B------:R-:W-:Y:S02]  /*1260*/  LOP3.LUT R2, R95.reuse, 0xfffffffe, RZ, 0xc0, !PT ;  /* 0xfffffffe5f027812 */ /* 0x040fe400078ec0ff */
[----:B------:R-:W-:Y:S02]  /*1270*/  ISETP.LT.U32.OR P1, PT, R95, 0x2, !P1 ;  /* 0x000000025f00780c */ /* 0x000fe40004f21470 */
[----:B------:R-:W-:Y:S02]  /*1280*/  SHF.L.U32 R0, R0, R2, RZ ;  /* 0x0000000200007219 */ /* 0x000fe400000006ff */
[----:B------:R-:W-:Y:S02]  /*1290*/  SEL R4, RZ, 0x1, !P1 ;  /* 0x00000001ff047807 */ /* 0x000fe40004800000 */
[----:B------:R-:W-:-:S05]  /*12a0*/  SEL R3, RZ, 0x2, !P1 ;  /* 0x00000002ff037807 */ /* 0x000fca0004800000 */
[----:B------:R-:W-:-:S05]  /*12b0*/  IMAD.IADD R3, R4, 0x1, R3 ;  /* 0x0000000104037824 */ /* 0x000fca00078e0203 */
[----:B------:R-:W-:Y:S02]  /*12c0*/  PRMT R8, R3, 0x7610, R8 ;  /* 0x0000761003087816 */ /* 0x000fe40000000008 */
.L_x_18:
[----:B------:R-:W-:Y:S05]  /*12d0*/  @!P0 BRA `(.L_x_19) ;  /* 0x0000000000b88947 */ /* 0x000fea0003800000 */
[----:B------:R-:W1:Y:S01]  /*12e0*/  LDC.64 R4, c[0x0][0xb18] ;  /* 0x0002c600ff047b82 */ /* 0x000e620000000a00 */
[----:B------:R-:W-:-:S07]  /*12f0*/  ISETP.NE.AND P0, PT, R11, 0x1, PT ;  /* 0x000000010b00780c */ /* 0x000fce0003f05270 */
[----:B------:R-:W2:Y:S08]  /*1300*/  LDC R14, c[0x0][0xb0c] ;  /* 0x0002c300ff0e7b82 */ /* 0x000eb00000000800 */
[----:B------:R-:W3:Y:S08]  /*1310*/  LDC R16, c[0x0][0x370] ;  /* 0x0000dc00ff107b82 */ /* 0x000ef00000000800 */
[----:B------:R-:W4:Y:S01]  /*1320*/  LDC R13, c[0x0][0x374] ;  /* 0x0000dd00ff0d7b82 */ /* 0x000f220000000800 */
[----:B-1----:R-:W-:-:S07]  /*1330*/  ISETP.NE.AND P1, PT, R4, 0x1, PT ;  /* 0x000000010400780c */ /* 0x002fce0003f25270 */
[----:B------:R-:W3:Y:S01]  /*1340*/  LDC.64 R6, c[0x0][0xb10] ;  /* 0x0002c400ff067b82 */ /* 0x000ee20000000a00 */
[----:B--2---:R-:W-:-:S07]  /*1350*/  ISETP.NE.AND P2, PT, R14, 0x1, PT ;  /* 0x000000010e00780c */ /* 0x004fce0003f45270 */
[----:B------:R-:W1:Y:S08]  /*1360*/  LDC R12, c[0x0][0xb20] ;  /* 0x0002c800ff0c7b82 */ /* 0x000e700000000800 */
[----:B------:R-:W2:Y:S01]  /*1370*/  LDC.64 R2, c[0x0][0xb28] ;  /* 0x0002ca00ff027b82 */ /* 0x000ea20000000a00 */
[----:B----4-:R-:W-:-:S04]  /*1380*/  IMAD.HI.U32 R17, R13, R5, RZ ;  /* 0x000000050d117227 */ /* 0x010fc800078e00ff */
[----:B------:R-:W-:-:S04]  /*1390*/  IMAD.HI.U32 R5, R15, R5, RZ ;  /* 0x000000050f057227 */ /* 0x000fc800078e00ff */
[----:B---3--:R-:W-:-:S05]  /*13a0*/  IMAD.HI.U32 R18, R16, R6, RZ ;  /* 0x0000000610127227 */ /* 0x008fca00078e00ff */
[-C--:B------:R-:W-:Y:S01]  /*13b0*/  @P2 SHF.R.U32.HI R16, RZ, R7.reuse, R18 ;  /* 0x00000007ff102219 */ /* 0x080fe20000011612 */
[----:B------:R-:W-:Y:S01]  /*13c0*/  IMAD.HI.U32 R18, R9, R6, RZ ;  /* 0x0000000609127227 */ /* 0x000fe200078e00ff */
[-C--:B-1----:R-:W-:Y:S02]  /*13d0*/  @P1 SHF.R.U32.HI R13, RZ, R12.reuse, R17 ;  /* 0x0000000cff0d1219 */ /* 0x082fe40000011611 */
[----:B------:R-:W-:Y:S02]  /*13e0*/  SHF.R.U32.HI R5, RZ, R12, R5 ;  /* 0x0000000cff057219 */ /* 0x000fe40000011605 */
[----:B------:R-:W-:Y:S02]  /*13f0*/  SHF.R.U32.HI R18, RZ, R7, R18 ;  /* 0x00000007ff127219 */ /* 0x000fe40000011612 */
[----:B------:R-:W-:Y:S01]  /*1400*/  SEL R5, R15, R5, !P1 ;  /* 0x000000050f057207 */ /* 0x000fe20004800000 */
[----:B--2---:R-:W-:Y:S01]  /*1410*/  IMAD.HI.U32 R17, R13, R2, RZ ;  /* 0x000000020d117227 */ /* 0x004fe200078e00ff */
[----:B------:R-:W-:-:S03]  /*1420*/  SEL R18, R9, R18, !P2 ;  /* 0x0000001209127207 */ /* 0x000fc60005000000 */
[----:B------:R-:W-:Y:S01]  /*1430*/  IMAD.HI.U32 R6, R16, R2, RZ ;  /* 0x0000000210067227 */ /* 0x000fe200078e00ff */
[----:B------:R-:W-:-:S04]  /*1440*/  @P0 SHF.R.U32.HI R13, RZ, R3, R17 ;  /* 0x00000003ff0d0219 */ /* 0x000fc80000011611 */
[----:B------:R-:W-:Y:S01]  /*1450*/  @P0 SHF.R.U32.HI R16, RZ, R3, R6 ;  /* 0x00000003ff100219 */ /* 0x000fe20000011606 */
[----:B------:R-:W-:-:S04]  /*1460*/  IMAD R13, R13, R11, RZ ;  /* 0x0000000b0d0d7224 */ /* 0x000fc800078e02ff */
[----:B------:R-:W-:Y:S01]  /*1470*/  IMAD R6, R16, R11, RZ ;  /* 0x0000000b10067224 */ /* 0x000fe200078e02ff */
[----:B------:R-:W-:-:S04]  /*1480*/  ISETP.GE.AND P1, PT, R5, R13, PT ;  /* 0x0000000d0500720c */ /* 0x000fc80003f26270 */
[----:B------:R-:W-:Y:S01]  /*1490*/  ISETP.GE.OR P1, PT, R18, R6, P1 ;  /* 0x000000061200720c */ /* 0x000fe20000f26670 */
[----:B------:R-:W-:-:S05]  /*14a0*/  IMAD.HI.U32 R6, R5, R2, RZ ;  /* 0x0000000205067227 */ /* 0x000fca00078e00ff */
[----:B------:R-:W-:-:S04]  /*14b0*/  SHF.R.U32.HI R6, RZ, R3, R6 ;  /* 0x00000003ff067219 */ /* 0x000fc80000011606 */
[----:B------:R-:W-:-:S03]  /*14c0*/  SEL R6, R5, R6, !P0 ;  /* 0x0000000605067207 */ /* 0x000fc60004000000 */
[----:B------:R-:W-:Y:S01]  /*14d0*/  @!P1 IMAD.HI.U32 R7, R18, R2, RZ ;  /* 0x0000000212079227 */ /* 0x000fe200078e00ff */
[----:B------:R-:W-:-:S04]  /*14e0*/  IADD3 R2, PT, PT, -R6, RZ, RZ ;  /* 0x000000ff06027210 */ /* 0x000fc80007ffe1ff */
[----:B------:R-:W-:Y:S01]  /*14f0*/  @!P1 SHF.R.U32.HI R3, RZ, R3, R7 ;  /* 0x00000003ff039219 */ /* 0x000fe20000011607 */
[----:B------:R-:W-:Y:S01]  /*1500*/  IMAD R2, R11, R2, R5 ;  /* 0x000000020b027224 */ /* 0x000fe200078e0205 */
[----:B------:R-:W-:Y:S02]  /*1510*/  IADD3 R7, PT, PT, -R5, RZ, RZ ;  /* 0x000000ff05077210 */ /* 0x000fe40007ffe1ff */
[----:B------:R-:W-:-:S03]  /*1520*/  @!P1 SEL R3, R18, R3, !P0 ;  /* 0x0000000312039207 */ /* 0x000fc60004000000 */
[----:B------:R-:W-:Y:S02]  /*1530*/  IMAD R7, R4, R7, R15 ;  /* 0x0000000704077224 */ /* 0x000fe400078e020f */
[--C-:B------:R-:W-:Y:S02]  /*1540*/  @!P1 IMAD.IADD R6, R6, 0x1, -R3.reuse ;  /* 0x0000000106069824 */ /* 0x100fe400078e0a03 */
[----:B------:R-:W-:Y:S01]  /*1550*/  @!P1 IMAD R3, R2, R16, R3 ;  /* 0x0000001002039224 */ /* 0x000fe200078e0203 */
[----:B------:R-:W-:Y:S01]  /*1560*/  IADD3 R2, PT, PT, -R18, RZ, RZ ;  /* 0x000000ff12027210 */ /* 0x000fe20007ffe1ff */
[----:B------:R-:W-:Y:S02]  /*1570*/  @!P1 IMAD R5, R6, R11, R18 ;  /* 0x0000000b06059224 */ /* 0x000fe400078e0212 */
[----:B------:R-:W-:Y:S02]  /*1580*/  @!P1 IMAD.MOV.U32 R18, RZ, RZ, R3 ;  /* 0x000000ffff129224 */ /* 0x000fe400078e0003 */
[----:B------:R-:W-:-:S02]  /*1590*/  IMAD R2, R14, R2, R9 ;  /* 0x000000020e027224 */ /* 0x000fc400078e0209 */
[----:B------:R-:W-:Y:S02]  /*15a0*/  IMAD R15, R5, R4, R7 ;  /* 0x00000004050f7224 */ /* 0x000fe400078e0207 */
[----:B------:R-:W-:Y:S02]  /*15b0*/  IMAD R14, R18, R14, R2 ;  /* 0x0000000e120e7224 */ /* 0x000fe400078e0202 */
.L_x_19:
[----:B------:R-:W-:Y:S05]  /*15c0*/  BRA.U UP3, `(.L_x_20) ;  /* 0x0000000103407547 */ /* 0x000fea000b800000 */
[----:B------:R-:W1:Y:S08]  /*15d0*/  LDC.64 R4, c[0x0][0xb10] ;  /* 0x0002c400ff047b82 */ /* 0x000e700000000a00 */
[----:B------:R-:W2:Y:S08]  /*15e0*/  LDC.64 R2, c[0x0][0xb18] ;  /* 0x0002c600ff027b82 */ /* 0x000eb00000000a00 */
[----:B------:R-:W3:Y:S08]  /*15f0*/  LDC R6, c[0x0][0xb20] ;  /* 0x0002c800ff067b82 */ /* 0x000ef00000000800 */
[----:B------:R-:W4:Y:S01]  /*1600*/  LDC R7, c[0x0][0xb0c] ;  /* 0x0002c300ff077b82 */ /* 0x000f220000000800 */
[----:B-1----:R-:W-:-:S05]  /*1610*/  IMAD.HI.U32 R4, R14, R4, RZ ;  /* 0x000000040e047227 */ /* 0x002fca00078e00ff */
[----:B------:R-:W-:Y:S01]  /*1620*/  SHF.R.U32.HI R4, RZ, R5, R4 ;  /* 0x00000005ff047219 */ /* 0x000fe20000011604 */
[----:B--2---:R-:W-:Y:S01]  /*1630*/  IMAD.HI.U32 R3, R15, R3, RZ ;  /* 0x000000030f037227 */ /* 0x004fe200078e00ff */
[----:B------:R-:W-:-:S04]  /*1640*/  ISETP.NE.AND P0, PT, R2, 0x1, PT ;  /* 0x000000010200780c */ /* 0x000fc80003f05270 */
[----:B---3--:R-:W-:-:S04]  /*1650*/  SHF.R.U32.HI R3, RZ, R6, R3 ;  /* 0x00000006ff037219 */ /* 0x008fc80000011603 */
[----:B------:R-:W-:Y:S02]  /*1660*/  SEL R3, R15, R3, !P0 ;  /* 0x000000030f037207 */ /* 0x000fe40004000000 */
[----:B----4-:R-:W-:-:S04]  /*1670*/  ISETP.NE.AND P1, PT, R7, 0x1, PT ;  /* 0x000000010700780c */ /* 0x010fc80003f25270 */
[----:B------:R-:W-:-:S05]  /*1680*/  SEL R5, R14, R4, !P1 ;  /* 0x000000040e057207 */ /* 0x000fca0004800000 */
[----:B------:R-:W-:Y:S02]  /*1690*/  IMAD.IADD R4, R3, 0x1, -R5 ;  /* 0x0000000103047824 */ /* 0x000fe400078e0a05 */
[----:B------:R-:W-:Y:S02]  /*16a0*/  IMAD.IADD R3, R5, 0x1, -R3 ;  /* 0x0000000105037824 */ /* 0x000fe400078e0a03 */
[----:B------:R-:W-:Y:S02]  /*16b0*/  IMAD R14, R4, R7, R14 ;  /* 0x00000007040e7224 */ /* 0x000fe400078e020e */
[----:B------:R-:W-:Y:S02]  /*16c0*/  IMAD R15, R3, R2, R15 ;  /* 0x00000002030f7224 */ /* 0x000fe400078e020f */
.L_x_20:
[----:B------:R-:W-:Y:S05]  /*16d0*/  BRA.U !UP1, `(.L_x_21) ;  /* 0x00000001090c7547 */ /* 0x000fea000b800000 */
[----:B------:R-:W-:Y:S01]  /*16e0*/  UCGABAR_WAIT ;  /* 0x0000000000007dc7 */ /* 0x000fe20008000000 */
[----:B------:R-:W-:Y:S01]  /*16f0*/  CCTL.IVALL ;  /* 0x00000000ff00798f */ /* 0x000fe20002000000 */
[----:B------:R-:W-:Y:S05]  /*1700*/  BRA `(.L_x_22) ;  /* 0x0000000000047947 */ /* 0x000fea0003800000 */
.L_x_21:
[----:B------:R-:W-:Y:S06]  /*1710*/  BAR.SYNC.DEFER_BLOCKING 0x0 ;  /* 0x0000000000007b1d */ /* 0x000fec0000010000 */
.L_x_22:
[----:B------:R-:W-:Y:S05]  /*1720*/  BRA.U UP2, `(.L_x_23) ;  /* 0x0000001902647547 */ /* 0x000fea000b800000 */
[----:B------:R-:W1:Y:S01]  /*1730*/  LDCU UR4, c[0x0][0x38c] ;  /* 0x00007180ff0477ac */ /* 0x000e620008000800 */
[----:B------:R-:W2:Y:S01]  /*1740*/  LDC R8, c[0x0][0x370] ;  /* 0x0000dc00ff087b82 */ /* 0x000ea20000000800 */
[C---:B------:R-:W-:Y:S01]  /*1750*/  IMAD.SHL.U32 R19, R9.reuse, 0x80, RZ ;  /* 0x0000008009137824 */ /* 0x040fe200078e00ff */
[----:B------:R-:W-:Y:S01]  /*1760*/  PLOP3.LUT P1, PT, PT, PT, UP5, 0x80, 0x8 ;  /* 0x000000000008781c */ /* 0x000fe20003f2f058 */
[----:B------:R-:W-:Y:S01]  /*1770*/  UISETP.NE.AND UP1, UPT, UR10, URZ, UPT ;  /* 0x000000ff0a00728c */ /* 0x000fe2000bf25270 */
[----:B------:R-:W-:Y:S01]  /*1780*/  ISETP.NE.AND P4, PT, R10, RZ, P5 ;  /* 0x000000ff0a00720c */ /* 0x000fe20002f85270 */
[----:B------:R-:W-:Y:S01]  /*1790*/  IMAD.SHL.U32 R18, R9, 0x40, RZ ;  /* 0x0000004009127824 */ /* 0x000fe200078e00ff */
[----:B------:R-:W-:Y:S01]  /*17a0*/  PLOP3.LUT P1, PT, P1, PT, PT, 0x8, 0x80 ;  /* 0x000000000080781c */ /* 0x000fe20000f2e170 */
[----:B------:R-:W-:Y:S01]  /*17b0*/  IMAD.MOV.U32 R17, RZ, RZ, 0x1 ;  /* 0x00000001ff117424 */ /* 0x000fe200078e00ff */
[----:B------:R-:W3:Y:S01]  /*17c0*/  LDC R0, c[0x0][0x374] ;  /* 0x0000dd00ff007b82 */ /* 0x000ee20000000800 */
[----:B------:R-:W-:Y:S01]  /*17d0*/  IMAD.MOV.U32 R16, RZ, RZ, RZ ;  /* 0x000000ffff107224 */ /* 0x000fe200078e00ff */
[----:B------:R-:W-:Y:S01]  /*17e0*/  CS2R R12, SRZ ;  /* 0x00000000000c7805 */ /* 0x000fe2000001ff00 */
[----:B------:R-:W-:Y:S01]  /*17f0*/  IMAD.MOV.U32 R11, RZ, RZ, 0x1 ;  /* 0x00000001ff0b7424 */ /* 0x000fe200078e00ff */
[----:B------:R-:W-:Y:S01]  /*1800*/  LOP3.LUT R19, R19, 0x80, RZ, 0xc0, !PT ;  /* 0x0000008013137812 */ /* 0x000fe200078ec0ff */
[----:B------:R-:W4:Y:S01]  /*1810*/  LDCU.64 UR14, c[0x0][0x348] ;  /* 0x00006900ff0e77ac */ /* 0x000f220008000a00 */
[----:B-1----:R-:W-:-:S02]  /*1820*/  UIADD3 UR5, UPT, UPT, UR4, 0x3f, URZ ;  /* 0x0000003f04057890 */ /* 0x002fc4000fffe0ff */
[----:B------:R-:W-:Y:S02]  /*1830*/  USEL UR22, UR6, 0x2, UP1 ;  /* 0x0000000206167887 */ /* 0x000fe40008800000 */
[----:B------:R-:W-:Y:S01]  /*1840*/  USHF.R.S32.HI UR7, URZ, 0x1f, UR5 ;  /* 0x0000001fff077899 */ /* 0x000fe20008011405 */
[----:B------:R-:W-:-:S03]  /*1850*/  UMOV UR23, URZ ;  /* 0x000000ff00177c82 */ /* 0x000fc60008000000 */
[----:B------:R-:W-:Y:S02]  /*1860*/  ULEA.HI UR7, UR7, UR5, URZ, 0x6 ;  /* 0x0000000507077291 */ /* 0x000fe4000f8f30ff */
[----:B------:R-:W-:Y:S02]  /*1870*/  UIADD3 UR5, UPT, UPT, UR4, -0x1, URZ ;  /* 0xffffffff04057890 */ /* 0x000fe4000fffe0ff */
[----:B------:R-:W-:Y:S02]  /*1880*/  USHF.R.S32.HI UR7, URZ, 0x6, UR7 ;  /* 0x00000006ff077899 */ /* 0x000fe40008011407 */
[----:B------:R-:W-:Y:S02]  /*1890*/  UISETP.GE.U32.AND UP2, UPT, UR5, -0x7f, UPT ;  /* 0xffffff810500788c */ /* 0x000fe4000bf46070 */
[----:B------:R-:W-:Y:S02]  /*18a0*/  UISETP.LT.U32.AND UP0, UPT, UR7, 0x10, UPT ;  /* 0x000000100700788c */ /* 0x000fe4000bf01070 */
[----:B------:R-:W-:-:S02]  /*18b0*/  UIADD3 UR4, UPT, UPT, UR4, 0x7e, URZ ;  /* 0x0000007e04047890 */ /* 0x000fc4000fffe0ff */
[----:B------:R-:W-:-:S04]  /*18c0*/  USEL UR5, UR7, 0x10, UP0 ;  /* 0x0000001007057887 */ /* 0x000fc80008000000 */
[----:B------:R-:W-:Y:S02]  /*18d0*/  UIADD3 UR21, UPT, UPT, UR5, -0x1, URZ ;  /* 0xffffffff05157890 */ /* 0x000fe4000fffe0ff */
[----:B------:R-:W-:Y:S02]  /*18e0*/  @UP2 UIADD3 UR21, UPT, UPT, UR5, URZ, URZ ;  /* 0x000000ff05152290 */ /* 0x000fe4000fffe0ff */
[----:B------:R-:W-:Y:S02]  /*18f0*/  UIADD3 UR24, UPT, UPT, UR7, -UR5, URZ ;  /* 0x8000000507187290 */ /* 0x000fe4000fffe0ff */
[----:B------:R-:W-:Y:S02]  /*1900*/  UIADD3 UR13, UPT, UPT, UR21, 0x1, URZ ;  /* 0x00000001150d7890 */ /* 0x000fe4000fffe0ff */
[----:B--2-4-:R-:W-:-:S12]  /*1910*/  UIADD3 UR21, UPT, UPT, -UR21, URZ, URZ ;  /* 0x000000ff15157290 */ /* 0x014fd8000fffe1ff */
.L_x_43:
[----:B------:R-:W-:Y:S01]  /*1920*/  UISETP.NE.AND UP0, UPT, UR37, URZ, UPT ;  /* 0x000000ff2500728c */ /* 0x000fe2000bf05270 */
[----:B------:R-:W1:Y:S08]  /*1930*/  S2UR UR37, SR_CgaCtaId ;  /* 0x00000000002579c3 */ /* 0x000e700000008800 */
[----:B------:R-:W-:Y:S05]  /*1940*/  BRA.U UP0, `(.L_x_24) ;  /* 0x0000000100347547 */ /* 0x000fea000b800000 */
[----:B------:R-:W2:Y:S01]  /*1950*/  S2R R2, SR_CgaCtaId ;  /* 0x0000000000027919 */ /* 0x000ea20000008800 */
[----:B------:R-:W-:-:S04]  /*1960*/  MOV R3, 0x400 ;  /* 0x0000040000037802 */ /* 0x000fc80000000f00 */
[----:B--2---:R-:W-:Y:S02]  /*1970*/  LEA R2, R2, R3, 0x18 ;  /* 0x0000000302027211 */ /* 0x004fe400078ec0ff */
[----:B------:R-:W-:-:S03]  /*1980*/  SHF.L.U32 R3, R11, 0x1f, RZ ;  /* 0x0000001f0b037819 */ /* 0x000fc600000006ff */
[----:B------:R-:W-:-:S04]  /*1990*/  IMAD R2, R12, 0x8, R2 ;  /* 0x000000080c027824 */ /* 0x000fc800078e0202 */
[----:B------:R-:W2:Y:S02]  /*19a0*/  SYNCS.PHASECHK.TRANS64.TRYWAIT P0, [R2+URZ+0x1c0], R3 ;  /* 0x0001c003020075a7 */ /* 0x000ea400080011ff */
[----:B--2---:R-:W-:Y:S05]  /*19b0*/  @!P0 BRA `(.L_x_25) ;  /* 0x0000008400ec8947 */ /* 0x004fea0003800000 */
.L_x_156:
[----:B------:R-:W-:Y:S01]  /*19c0*/  VIADD R12, R12, 0x1 ;  /* 0x000000010c0c7836 */ /* 0x000fe20000000000 */
[----:B------:R2:W-:Y:S04]  /*19d0*/  SYNCS.ARRIVE.TRANS64.A1T0 RZ, [R2+URZ+0x1b0], RZ ;  /* 0x0001b0ff02ff79a7 */ /* 0x0005e800081000ff */
[----:B------:R-:W-:-:S04]  /*19e0*/  ISETP.NE.AND P0, PT, R12, 0x2, PT ;  /* 0x000000020c00780c */ /* 0x000fc80003f05270 */
[----:B------:R-:W-:Y:S02]  /*19f0*/  SEL R12, R12, RZ, P0 ;  /* 0x000000ff0c0c7207 */ /* 0x000fe40000000000 */
[----:B--2---:R-:W-:-:S04]  /*1a00*/  SEL R2, RZ, 0x1, P0 ;  /* 0x00000001ff027807 */ /* 0x004fc80000000000 */
[----:B------:R-:W-:-:S07]  /*1a10*/  LOP3.LUT R11, R11, R2, RZ, 0x3c, !PT ;  /* 0x000000020b0b7212 */ /* 0x000fce00078e3cff */
.L_x_24:
[----:B------:R-:W-:Y:S01]  /*1a20*/  UMOV UR6, 0x400 ;  /* 0x0000040000067882 */ /* 0x000fe20000000000 */
[----:B------:R-:W-:Y:S01]  /*1a30*/  SHF.L.U32 R2, R17, 0x1f, RZ ;  /* 0x0000001f11027819 */ /* 0x000fe200000006ff */
[----:B-1----:R-:W-:Y:S01]  /*1a40*/  ULEA UR6, UR37, UR6, 0x18 ;  /* 0x0000000625067291 */ /* 0x002fe2000f8ec0ff */
[----:B------:R-:W-:Y:S01]  /*1a50*/  R2UR UR35, R18 ;  /* 0x00000000122372ca */ /* 0x000fe200000e0000 */
[----:B------:R-:W-:Y:S01]  /*1a60*/  UISETP.GE.U32.AND UP0, UPT, UR4, 0x7f, UPT ;  /* 0x0000007f0400788c */ /* 0x000fe2000bf06070 */
[----:B------:R-:W-:Y:S01]  /*1a70*/  R2UR UR11, R19 ;  /* 0x00000000130b72ca */ /* 0x000fe200000e0000 */
[----:B------:R-:W-:Y:S01]  /*1a80*/  ULEA UR8, UR23, UR6, 0x3 ;  /* 0x0000000617087291 */ /* 0x000fe2000f8e18ff */
[----:B------:R-:W-:-:S08]  /*1a90*/  UMOV UR25, URZ ;  /* 0x000000ff00197c82 */ /* 0x000fd00008000000 */
[----:B------:R1:W2:Y:S01]  /*1aa0*/  SYNCS.PHASECHK.TRANS64.TRYWAIT P0, [UR8+0x80], R2 ;  /* 0x00008002ff0075a7 */ /* 0x0002a20008001108 */
[----:B------:R-:W-:-:S13]  /*1ab0*/  R2UR UR8, R15 ;  /* 0x000000000f0872ca */ /* 0x000fda00000e0000 */
[----:B------:R-:W-:Y:S01]  /*1ac0*/  ULEA UR11, UR8, UR11, 0x8 ;  /* 0x0000000b080b7291 */ /* 0x000fe2000f8e40ff */
[----:B-1----:R-:W-:-:S05]  /*1ad0*/  LEA.HI R2, R14, R14, RZ, 0x1 ;  /* 0x0000000e0e027211 */ /* 0x002fca00078f08ff */
[----:B------:R-:W-:-:S05]  /*1ae0*/  IMAD.SHL.U32 R2, R2, 0x40, RZ ;  /* 0x0000004002027824 */ /* 0x000fca00078e00ff */
[----:B------:R-:W-:-:S04]  /*1af0*/  LOP3.LUT R2, R2, 0xffffff80, RZ, 0xc0, !PT ;  /* 0xffffff8002027812 */ /* 0x000fc800078ec0ff */
[----:B------:R-:W-:-:S13]  /*1b00*/  R2UR UR9, R2 ;  /* 0x00000000020972ca */ /* 0x000fda00000e0000 */
[----:B------:R-:W-:Y:S01]  /*1b10*/  ULOP3.LUT UR35, UR9, 0x40, UR35, 0xf8, !UPT ;  /* 0x0000004009237892 */ /* 0x000fe2000f8ef823 */
[----:B------:R-:W-:Y:S11]  /*1b20*/  BRA.U !UP0, `(.L_x_26) ;  /* 0x0000000108c07547 */ /* 0x000ff6000b800000 */
[----:B------:R-:W-:Y:S01]  /*1b30*/  UMOV UR16, UR21 ;  /* 0x0000001500107c82 */ /* 0x000fe20008000000 */
[----:B------:R-:W-:Y:S01]  /*1b40*/  UMOV UR17, UR23 ;  /* 0x0000001700117c82 */ /* 0x000fe20008000000 */
[----:B------:R-:W-:-:S05]  /*1b50*/  UMOV UR34, URZ ;  /* 0x000000ff00227c82 */ /* 0x000fca0008000000 */
.L_x_32:
[----:B------:R-:W-:Y:S01]  /*1b60*/  ULEA UR33, UR17, UR6, 0x3 ;  /* 0x0000000611217291 */ /* 0x000fe2000f8e18ff */
[----:B------:R-:W-:Y:S01]  /*1b70*/  @P5 MOV R3, 0x6000 ;  /* 0x0000600000035802 */ /* 0x000fe20000000f00 */
[----:B-12-4-:R-:W-:Y:S10]  /*1b80*/  @P0 BRA `(.L_x_27) ;  /* 0x00000000000c0947 */ /* 0x016ff40003800000 */
[----:B------:R-:W-:-:S04]  /*1b90*/  SHF.L.U32 R4, R17, 0x1f, RZ ;  /* 0x0000001f11047819 */ /* 0x000fc800000006ff */
[----:B------:R-:W1:Y:S02]  /*1ba0*/  SYNCS.PHASECHK.TRANS64.TRYWAIT P0, [UR33+0x80], R4 ;  /* 0x00008004ff0075a7 */ /* 0x000e640008001121 */
[----:B-1----:R-:W-:Y:S05]  /*1bb0*/  @!P0 BRA `(.L_x_28) ;  /* 0x0000008400808947 */ /* 0x002fea0003800000 */
.L_x_27:
[----:B------:R2:W-:Y:S01]  /*1bc0*/  @P5 SYNCS.ARRIVE.TRANS64 RZ, [UR33], R3 ;  /* 0x00000003ffff59a7 */ /* 0x0005e20008000021 */
[----:B------:R-:W-:Y:S02]  /*1bd0*/  ULOP3.LUT UR8, UR22, 0x2, URZ, 0xfc, !UPT ;  /* 0x0000000216087892 */ /* 0x000fe4000f8efcff */
[----:B------:R-:W-:Y:S02]  /*1be0*/  UIADD3 UR16, UPT, UPT, UR16, 0x1, URZ ;  /* 0x0000000110107890 */ /* 0x000fe4000fffe0ff */
[----:B------:R-:W-:Y:S02]  /*1bf0*/  UISETP.NE.AND UP0, UPT, UR8, 0x2, UPT ;  /* 0x000000020800788c */ /* 0x000fe4000bf05270 */
[----:B------:R-:W-:-:S07]  /*1c00*/  UISETP.NE.AND UP2, UPT, UR16, 0x1, UPT ;  /* 0x000000011000788c */ /* 0x000fce000bf45270 */
[----:B------:R-:W-:Y:S05]  /*1c10*/  BRA.U UP0, `(.L_x_29) ;  /* 0x0000000100047547 */ /* 0x000fea000b800000 */
[----:B------:R-:W-:Y:S05]  /*1c20*/  BPT.TRAP 0x1 ;  /* 0x000000040000795c */ /* 0x000fea0000300000 */
.L_x_29:
[----:B------:R-:W-:Y:S04]  /*1c30*/  BSSY.RECONVERGENT B0, `(.L_x_30) ;  /* 0x0000003000007945 */ /* 0x000fe80003800200 */
[----:B------:R-:W-:Y:S05]  /*1c40*/  @!P4 BRA `(.L_x_31) ;  /* 0x000000000004c947 */ /* 0x000fea0003800000 */
[----:B------:R-:W-:Y:S05]  /*1c50*/  BPT.TRAP 0x1 ;  /* 0x000000040000795c */ /* 0x000fea0000300000 */
.L_x_31:
[----:B------:R-:W-:Y:S05]  /*1c60*/  BSYNC.RECONVERGENT B0 ;  /* 0x0000000000007941 */ /* 0x000fea0003800200 */
.L_x_30:
[----:B------:R-:W-:Y:S02]  /*1c70*/  UIADD3 UR23, UPT, UPT, UR17, 0x1, URZ ;  /* 0x0000000111177890 */ /* 0x000fe4000fffe0ff */
[----:B------:R-:W-:Y:S02]  /*1c80*/  ULEA UR32, UR17, UR6, 0xc ;  /* 0x0000000611207291 */ /* 0x000fe4000f8e60ff */
[----:B------:R-:W-:Y:S02]  /*1c90*/  UISETP.NE.AND UP0, UPT, UR23, 0x10, UPT ;  /* 0x000000101700788c */ /* 0x000fe4000bf05270 */
[----:B------:R-:W-:Y:S02]  /*1ca0*/  UIADD3 UR28, UP1, UPT, UR14, 0x80, URZ ;  /* 0x000000800e1c7890 */ /* 0x000fe4000ff3e0ff */
[----:B------:R-:W-:Y:S02]  /*1cb0*/  USEL UR9, URZ, 0x1, UP0 ;  /* 0x00000001ff097887 */ /* 0x000fe40008000000 */
[----:B------:R-:W-:-:S02]  /*1cc0*/  USEL UR23, UR23, URZ, UP0 ;  /* 0x000000ff17177287 */ /* 0x000fc40008000000 */
[----:B------:R-:W-:Y:S02]  /*1cd0*/  UIADD3 UR26, UP0, UPT, UR14, 0x180, URZ ;  /* 0x000001800e1a7890 */ /* 0x000fe4000ff1e0ff */
[----:B------:R-:W-:Y:S01]  /*1ce0*/  ULEA UR8, UR23, UR6, 0x3 ;  /* 0x0000000617087291 */ /* 0x000fe2000f8e18ff */
[----:B------:R-:W-:Y:S01]  /*1cf0*/  LOP3.LUT R17, R17, UR9, RZ, 0x3c, !PT ;  /* 0x0000000911117c12 */ /* 0x000fe2000f8e3cff */
[----:B------:R-:W-:Y:S02]  /*1d00*/  ULOP3.LUT UR33, UR33, 0xfefffff8, URZ, 0xc0, !UPT ;  /* 0xfefffff821217892 */ /* 0x000fe4000f8ec0ff */
[----:B------:R-:W-:Y:S01]  /*1d10*/  UIADD3.X UR29, UPT, UPT, URZ, UR15, URZ, UP1, !UPT ;  /* 0x0000000fff1d7290 */ /* 0x000fe20008ffe4ff */
[----:B-1----:R-:W-:Y:S01]  /*1d20*/  SHF.L.U32 R2, R17, 0x1f, RZ ;  /* 0x0000001f11027819 */ /* 0x002fe200000006ff */
[----:B------:R-:W-:Y:S02]  /*1d30*/  UIADD3 UR32, UPT, UPT, UR32, 0x6400, URZ ;  /* 0x0000640020207890 */ /* 0x000fe4000fffe0ff */
[----:B------:R-:W-:Y:S01]  /*1d40*/  UIADD3.X UR27, UPT, UPT, URZ, UR15, URZ, UP0, !UPT ;  /* 0x0000000fff1b7290 */ /* 0x000fe200087fe4ff */
[----:B------:R1:W4:Y:S01]  /*1d50*/  SYNCS.PHASECHK.TRANS64.TRYWAIT P0, [UR8+0x80], R2 ;  /* 0x00008002ff0075a7 */ /* 0x0003220008001108 */
[----:B------:R-:W-:Y:S01]  /*1d60*/  ULEA UR8, UR17, UR6, 0xd ;  /* 0x0000000611087291 */ /* 0x000fe2000f8e68ff */
[----:B------:R-:W-:Y:S01]  /*1d70*/  UMOV UR18, 0x0 ;  /* 0x0000000000127882 */ /* 0x000fe20000000000 */
[----:B------:R-:W-:-:S02]  /*1d80*/  UMOV UR19, 0x10000000 ;  /* 0x1000000000137882 */ /* 0x000fc40000000000 */
[----:B------:R-:W-:Y:S01]  /*1d90*/  UIADD3 UR8, UPT, UPT, UR8, 0x16400, URZ ;  /* 0x0001640008087890 */ /* 0x000fe2000fffe0ff */
[----:B------:R2:W-:Y:S01]  /*1da0*/  UTMALDG.3D.2CTA [UR32], [UR28], desc[UR18] ;  /* 0x000012201c0075b4 */ /* 0x0005e20008211000 */
[----:B------:R-:W-:Y:S01]  /*1db0*/  UMOV UR10, UR34 ;  /* 0x00000022000a7c82 */ /* 0x000fe20008000000 */
[----:B------:R-:W-:Y:S01]  /*1dc0*/  UMOV UR12, UR36 ;  /* 0x00000024000c7c82 */ /* 0x000fe20008000000 */
[----:B------:R-:W-:Y:S01]  /*1dd0*/  UMOV UR9, UR33 ;  /* 0x0000002100097c82 */ /* 0x000fe20008000000 */
[----:B------:R-:W-:Y:S01]  /*1de0*/  UMOV UR25, UR13 ;  /* 0x0000000d00197c82 */ /* 0x000fe20008000000 */
[----:B------:R-:W-:-:S03]  /*1df0*/  UMOV UR17, UR23 ;  /* 0x0000001700117c82 */ /* 0x000fc60008000000 */
[----:B------:R1:W-:Y:S01]  /*1e00*/  UTMALDG.3D.2CTA [UR8], [UR26], desc[UR18] ;  /* 0x000012081a0075b4 */ /* 0x0003e20008211000 */
[----:B--2---:R-:W-:Y:S01]  /*1e10*/  UIADD3 UR34, UPT, UPT, UR34, 0x40, URZ ;  /* 0x0000004022227890 */ /* 0x004fe2000fffe0ff */
[----:B------:R-:W-:Y:S11]  /*1e20*/  BRA.U UP2, `(.L_x_32) ;  /* 0xfffffffd024c7547 */ /* 0x000ff6000b83ffff */
.L_x_26:
[----:B-1----:R-:W-:Y:S01]  /*1e30*/  ULEA UR8, UR23, UR6, 0x3 ;  /* 0x0000000617087291 */ /* 0x002fe2000f8e18ff */
[----:B------:R-:W-:Y:S01]  /*1e40*/  SHF.L.U32 R2, R17, 0x1f, RZ ;  /* 0x0000001f11027819 */ /* 0x000fe200000006ff */
[----:B------:R-:W-:Y:S01]  /*1e50*/  @!P1 SYNCS.ARRIVE.TRANS64.A1T0 RZ, [UR6+0x148], RZ ;  /* 0x000148ffffff99a7 */ /* 0x000fe20008100006 */
[----:B------:R-:W-:-:S06]  /*1e60*/  UISETP.GT.AND UP0, UPT, UR7, UR5, UPT ;  /* 0x000000050700728c */ /* 0x000fcc000bf04270 */
[----:B--2-4-:R1:W2:Y:S03]  /*1e70*/  SYNCS.PHASECHK.TRANS64.TRYWAIT P0, [UR8+0x80], R2 ;  /* 0x00008002ff0075a7 */ /* 0x0142a60008001108 */
[----:B------:R-:W-:Y:S05]  /*1e80*/  BRA.U !UP0, `(.L_x_33) ;  /* 0x0000000108c07547 */ /* 0x000fea000b800000 */
[----:B------:R-:W-:Y:S01]  /*1e90*/  UIADD3 UR26, UPT, UPT, UR24, UR25, URZ ;  /* 0x00000019181a7290 */ /* 0x000fe2000fffe0ff */
[----:B------:R-:W-:-:S11]  /*1ea0*/  UMOV UR27, UR23 ;  /* 0x00000017001b7c82 */ /* 0x000fd60008000000 */
.L_x_39:
[----:B------:R-:W-:Y:S01]  /*1eb0*/  ULEA UR17, UR27, UR6, 0x3 ;  /* 0x000000061b117291 */ /* 0x000fe2000f8e18ff */
[----:B--2---:R-:W-:Y:S01]  /*1ec0*/  @P5 MOV R3, 0x6000 ;  /* 0x0000600000035802 */ /* 0x004fe20000000f00 */
[----:B-12---:R-:W-:Y:S10]  /*1ed0*/  @P0 BRA `(.L_x_34) ;  /* 0x00000000000c0947 */ /* 0x006ff40003800000 */
[----:B------:R-:W-:-:S04]  /*1ee0*/  SHF.L.U32 R4, R17, 0x1f, RZ ;  /* 0x0000001f11047819 */ /* 0x000fc800000006ff */
[----:B------:R-:W2:Y:S02]  /*1ef0*/  SYNCS.PHASECHK.TRANS64.TRYWAIT P0, [UR17+0x80], R4 ;  /* 0x00008004ff0075a7 */ /* 0x000ea40008001111 */
[----:B--2---:R-:W-:Y:S05]  /*1f00*/  @!P0 BRA `(.L_x_35) ;  /* 0x0000008000c48947 */ /* 0x004fea0003800000 */
.L_x_34:
[----:B------:R2:W-:Y:S01]  /*1f10*/  @P5 SYNCS.ARRIVE.TRANS64 RZ, [UR17], R3 ;  /* 0x00000003ffff59a7 */ /* 0x0005e20008000011 */
[----:B------:R-:W-:-:S04]  /*1f20*/  ULOP3.LUT UR8, UR22, 0x2, URZ, 0xfc, !UPT ;  /* 0x0000000216087892 */ /* 0x000fc8000f8efcff */
[----:B------:R-:W-:-:S09]  /*1f30*/  UISETP.NE.AND UP0, UPT, UR8, 0x2, UPT ;  /* 0x000000020800788c */ /* 0x000fd2000bf05270 */
[----:B------:R-:W-:Y:S05]  /*1f40*/  BRA.U UP0, `(.L_x_36) ;  /* 0x0000000100047547 */ /* 0x000fea000b800000 */
[----:B------:R-:W-:Y:S05]  /*1f50*/  BPT.TRAP 0x1 ;  /* 0x000000040000795c */ /* 0x000fea0000300000 */
.L_x_36:
[----:B------:R-:W-:Y:S04]  /*1f60*/  BSSY.RECONVERGENT B0, `(.L_x_37) ;  /* 0x0000003000007945 */ /* 0x000fe80003800200 */
[----:B------:R-:W-:Y:S05]  /*1f70*/  @!P4 BRA `(.L_x_38) ;  /* 0x000000000004c947 */ /* 0x000fea0003800000 */
[----:B------:R-:W-:Y:S05]  /*1f80*/  BPT.TRAP 0x1 ;  /* 0x000000040000795c */ /* 0x000fea0000300000 */
.L_x_38:
[----:B------:R-:W-:Y:S05]  /*1f90*/  BSYNC.RECONVERGENT B0 ;  /* 0x0000000000007941 */ /* 0x000fea0003800200 */
.L_x_37:
        /* <DEDUP_REMOVED lines=9> */
[----:B------:R-:W-:Y:S02]  /*2030*/  USHF.L.U32 UR18, UR25, 0x6, URZ ;  /* 0x0000000619127899 */ /* 0x000fe400080006ff */
[----:B------:R-:W-:Y:S01]  /*2040*/  ULOP3.LUT UR17, UR17, 0xfefffff8, URZ, 0xc0, !UPT ;  /* 0xfefffff811117892 */ /* 0x000fe2000f8ec0ff */
[----:B-1----:R-:W-:Y:S01]  /*2050*/  SHF.L.U32 R2, R17, 0x1f, RZ ;  /* 0x0000001f11027819 */ /* 0x002fe200000006ff */
[----:B------:R-:W-:Y:S02]  /*2060*/  UIADD3 UR16, UPT, UPT, UR16, 0x6400, URZ ;  /* 0x0000640010107890 */ /* 0x000fe4000fffe0ff */
[----:B------:R-:W-:Y:S01]  /*2070*/  UIADD3.X UR33, UPT, UPT, URZ, UR15, URZ, UP1, !UPT ;  /* 0x0000000fff217290 */ /* 0x000fe20008ffe4ff */
[----:B------:R4:W1:Y:S01]  /*2080*/  SYNCS.PHASECHK.TRANS64.TRYWAIT P0, [UR8+0x80], R2 ;  /* 0x00008002ff0075a7 */ /* 0x0008620008001108 */
[----:B------:R-:W-:-:S02]  /*2090*/  ULEA UR8, UR27, UR6, 0xd ;  /* 0x000000061b087291 */ /* 0x000fc4000f8e68ff */
[----:B------:R-:W-:Y:S02]  /*20a0*/  UIADD3.X UR31, UPT, UPT, URZ, UR15, URZ, UP0, !UPT ;  /* 0x0000000fff1f7290 */ /* 0x000fe400087fe4ff */
[----:B------:R-:W-:Y:S01]  /*20b0*/  UIADD3 UR8, UPT, UPT, UR8, 0x16400, URZ ;  /* 0x0001640008087890 */ /* 0x000fe2000fffe0ff */
[----:B------:R-:W-:Y:S01]  /*20c0*/  UMOV UR28, 0x0 ;  /* 0x00000000001c7882 */ /* 0x000fe20000000000 */
[----:B------:R-:W-:Y:S01]  /*20d0*/  UMOV UR29, 0x10000000 ;  /* 0x10000000001d7882 */ /* 0x000fe20000000000 */
[----:B------:R-:W-:Y:S01]  /*20e0*/  UMOV UR19, UR35 ;  /* 0x0000002300137c82 */ /* 0x000fe20008000000 */
[----:B------:R-:W-:Y:S01]  /*20f0*/  UMOV UR20, UR36 ;  /* 0x0000002400147c82 */ /* 0x000fe20008000000 */
[----:B------:R-:W-:Y:S01]  /*2100*/  UMOV UR12, UR36 ;  /* 0x00000024000c7c82 */ /* 0x000fe20008000000 */
[----:B------:R-:W-:Y:S01]  /*2110*/  UMOV UR9, UR17 ;  /* 0x0000001100097c82 */ /* 0x000fe20008000000 */
[----:B------:R-:W-:Y:S01]  /*2120*/  UMOV UR10, UR18 ;  /* 0x00000012000a7c82 */ /* 0x000fe20008000000 */
[----:B------:R4:W-:Y:S01]  /*2130*/  UTMALDG.3D.2CTA [UR16], [UR32], desc[UR28] ;  /* 0x00001c10200075b4 */ /* 0x0009e20008211000 */
[----:B------:R-:W-:Y:S01]  /*2140*/  UIADD3 UR25, UPT, UPT, UR25, 0x1, URZ ;  /* 0x0000000119197890 */ /* 0x000fe2000fffe0ff */
[----:B------:R-:W-:-:S03]  /*2150*/  UMOV UR27, UR23 ;  /* 0x00000017001b7c82 */ /* 0x000fc60008000000 */
[----:B------:R-:W-:Y:S01]  /*2160*/  UISETP.NE.AND UP0, UPT, UR25, UR26, UPT ;  /* 0x0000001a1900728c */ /* 0x000fe2000bf05270 */
[----:B------:R4:W-:Y:S08]  /*2170*/  UTMALDG.3D.2CTA [UR8], [UR30], desc[UR28] ;  /* 0x00001c081e0075b4 */ /* 0x0009f00008211000 */
[----:B----4-:R-:W-:Y:S05]  /*2180*/  BRA.U UP0, `(.L_x_39) ;  /* 0xfffffffd00487547 */ /* 0x010fea000b83ffff */
.L_x_33:
[C---:B-1----:R-:W-:Y:S01]  /*2190*/  LEA R2, R16.reuse, UR6, 0x3 ;  /* 0x0000000610027c11 */ /* 0x042fe2000f8e18ff */
[----:B------:R-:W-:Y:S01]  /*21a0*/  NOP ;  /* 0x0000000000007918 */ /* 0x000fe20000000000 */
[----:B--2---:R-:W-:Y:S02]  /*21b0*/  SHF.L.U32 R3, R13, 0x1f, RZ ;  /* 0x0000001f0d037819 */ /* 0x004fe400000006ff */
[----:B------:R-:W-:Y:S02]  /*21c0*/  LEA R4, R16, UR6, 0x4 ;  /* 0x0000000610047c11 */ /* 0x000fe4000f8e20ff */
[----:B------:R-:W1:Y:S02]  /*21d0*/  SYNCS.PHASECHK.TRANS64.TRYWAIT P0, [R2+URZ+0x150], R3 ;  /* 0x00015003020075a7 */ /* 0x000e6400080011ff */
[----:B-1----:R-:W-:Y:S05]  /*21e0*/  @!P0 BRA `(.L_x_40) ;  /* 0x0000008000248947 */ /* 0x002fea0003800000 */
.L_x_159:
[----:B------:R-:W2:Y:S01]  /*21f0*/  LDS.128 R4, [R4+0x1e0] ;  /* 0x0001e00004047984 */ /* 0x000ea20000000c00 */
[----:B------:R-:W-:Y:S01]  /*2200*/  ISETP.GE.AND P0, PT, R40, 0x1, PT ;  /* 0x000000012800780c */ /* 0x000fe20003f06270 */
[----:B-1----:R-:W-:Y:S01]  /*2210*/  VIADD R2, R2, 0x160 ;  /* 0x0000016002027836 */ /* 0x002fe20000000000 */
[----:B------:R-:W-:Y:S01]  /*2220*/  @!PT LDS RZ, [RZ] ;  /* 0x00000000fffff984 */ /* 0x000fe20000000800 */
[----:B------:R-:W-:Y:S01]  /*2230*/  @!PT LDS RZ, [RZ] ;  /* 0x00000000fffff984 */ /* 0x000fe20000000800 */
[----:B------:R-:W-:Y:S01]  /*2240*/  @!PT LDS RZ, [RZ] ;  /* 0x00000000fffff984 */ /* 0x000fe20000000800 */
[----:B------:R-:W-:Y:S01]  /*2250*/  @!PT LDS RZ, [RZ] ;  /* 0x00000000fffff984 */ /* 0x000fe20000000800 */
[----:B------:R1:W-:Y:S06]  /*2260*/  MEMBAR.ALL.CTA ;  /* 0x0000000000007992 */ /* 0x0003ec0000008000 */
[----:B-1----:R-:W1:Y:S01]  /*2270*/  FENCE.VIEW.ASYNC.S ;  /* 0x00000000000073c6 */ /* 0x002e620000000000 */
[----:B------:R-:W-:-:S04]  /*2280*/  PRMT R2, RZ, 0x654, R2 ;  /* 0x00000654ff027816 */ /* 0x000fc80000000002 */
[----:B-1----:R1:W-:Y:S01]  /*2290*/  SYNCS.ARRIVE.TRANS64.RED.A1T0 RZ, [R2+URZ], RZ ;  /* 0x000000ff02ff79a7 */ /* 0x0023e200081004ff */
[----:B--2---:R-:W-:-:S13]  /*22a0*/  LOP3.LUT P2, RZ, R6, 0x1, RZ, 0xc0, !PT ;  /* 0x0000000106ff7812 */ /* 0x004fda000784c0ff */
[----:B------:R-:W-:Y:S01]  /*22b0*/  @P2 SHF.R.U32.HI R3, RZ, 0x10, R5 ;  /* 0x00000010ff032819 */ /* 0x000fe20000011605 */
[----:B------:R-:W-:Y:S01]  /*22c0*/  VOTEU.ANY UP0, P2 ;  /* 0x0000000000ff7886 */ /* 0x000fe20001000100 */
[----:B------:R-:W-:Y:S02]  /*22d0*/  @P2 MOV R10, R4 ;  /* 0x00000004000a2202 */ /* 0x000fe40000000f00 */
[----:B------:R-:W-:Y:S02]  /*22e0*/  @P2 R2UR.BROADCAST UR8, R3 ;  /* 0x00000000030822ca */ /* 0x000fe400008e0000 */
[----:B------:R-:W-:-:S11]  /*22f0*/  @P2 LOP3.LUT R9, R5, 0xffff, RZ, 0xc0, !PT ;  /* 0x0000ffff05092812 */ /* 0x000fd600078ec0ff */
[----:B------:R-:W-:Y:S01]  /*2300*/  @UP0 UMOV UR36, UR8 ;  /* 0x0000000800240c82 */ /* 0x000fe20008000000 */
[----:B-1----:R-:W-:Y:S05]  /*2310*/  @!P0 BRA `(.L_x_41) ;  /* 0x0000000000b88947 */ /* 0x002fea0003800000 */
[----:B------:R-:W3:Y:S01]  /*2320*/  LDC.64 R4, c[0x0][0xb18] ;  /* 0x0002c600ff047b82 */ /* 0x000ee20000000a00 */
[----:B------:R-:W-:-:S07]  /*2330*/  ISETP.NE.AND P3, PT, R40, 0x1, PT ;  /* 0x000000012800780c */ /* 0x000fce0003f65270 */
[----:B------:R-:W1:Y:S08]  /*2340*/  LDC.64 R6, c[0x0][0xb10] ;  /* 0x0002c400ff067b82 */ /* 0x000e700000000a00 */
[----:B------:R-:W2:Y:S08]  /*2350*/  LDC R14, c[0x0][0xb20] ;  /* 0x0002c800ff0e7b82 */ /* 0x000eb00000000800 */
[----:B------:R-:W4:Y:S01]  /*2360*/  LDC R15, c[0x0][0xb0c] ;  /* 0x0002c300ff0f7b82 */ /* 0x000f220000000800 */
[----:B---3--:R-:W-:Y:S01]  /*2370*/  IMAD.HI.U32 R21, R0, R5, RZ ;  /* 0x0000000500157227 */ /* 0x008fe200078e00ff */
[----:B------:R-:W-:-:S03]  /*2380*/  ISETP.NE.AND P0, PT, R4, 0x1, PT ;  /* 0x000000010400780c */ /* 0x000fc60003f05270 */
[----:B------:R-:W-:-:S03]  /*2390*/  IMAD.HI.U32 R5, R9, R5, RZ ;  /* 0x0000000509057227 */ /* 0x000fc600078e00ff */
[----:B------:R-:W3:Y:S01]  /*23a0*/  LDC.64 R2, c[0x0][0xb28] ;  /* 0x0002ca00ff027b82 */ /* 0x000ee20000000a00 */
[----:B-1----:R-:W-:-:S04]  /*23b0*/  IMAD.HI.U32 R22, R8, R6, RZ ;  /* 0x0000000608167227 */ /* 0x002fc800078e00ff */
[----:B------:R-:W-:Y:S01]  /*23c0*/  IMAD.HI.U32 R23, R10, R6, RZ ;  /* 0x000000060a177227 */ /* 0x000fe200078e00ff */
[----:B------:R-:W-:Y:S02]  /*23d0*/  SHF.R.U32.HI R22, RZ, R7, R22 ;  /* 0x00000007ff167219 */ /* 0x000fe40000011616 */
[-C--:B--2---:R-:W-:Y:S02]  /*23e0*/  SHF.R.U32.HI R21, RZ, R14.reuse, R21 ;  /* 0x0000000eff157219 */ /* 0x084fe40000011615 */
[----:B------:R-:W-:Y:S02]  /*23f0*/  SHF.R.U32.HI R5, RZ, R14, R5 ;  /* 0x0000000eff057219 */ /* 0x000fe40000011605 */
[----:B------:R-:W-:Y:S02]  /*2400*/  SEL R21, R0, R21, !P0 ;  /* 0x0000001500157207 */ /* 0x000fe40004000000 */
[----:B------:R-:W-:Y:S02]  /*2410*/  SHF.R.U32.HI R23, RZ, R7, R23 ;  /* 0x00000007ff177219 */ /* 0x000fe40000011617 */
[----:B----4-:R-:W-:-:S02]  /*2420*/  ISETP.NE.AND P1, PT, R15, 0x1, PT ;  /* 0x000000010f00780c */ /* 0x010fc40003f25270 */
[----:B------:R-:W-:Y:S02]  /*2430*/  SEL R5, R9, R5, !P0 ;  /* 0x0000000509057207 */ /* 0x000fe40004000000 */
[----:B------:R-:W-:Y:S02]  /*2440*/  SEL R22, R8, R22, !P1 ;  /* 0x0000001608167207 */ /* 0x000fe40004800000 */
[----:B------:R-:W-:Y:S01]  /*2450*/  SEL R23, R10, R23, !P1 ;  /* 0x000000170a177207 */ /* 0x000fe20004800000 */
[----:B---3--:R-:W-:-:S04]  /*2460*/  IMAD.HI.U32 R20, R21, R2, RZ ;  /* 0x0000000215147227 */ /* 0x008fc800078e00ff */
        /* <DEDUP_REMOVED lines=10> */
[----:B------:R-:W-:-:S04]  /*2510*/  @!P0 IMAD.HI.U32 R7, R23, R2, RZ ;  /* 0x0000000217078227 */ /* 0x000fc800078e00ff */
[----:B------:R-:W-:Y:S01]  /*2520*/  IMAD.MOV R2, RZ, RZ, -R6 ;  /* 0x000000ffff027224 */ /* 0x000fe200078e0a06 */
[----:B------:R-:W-:Y:S02]  /*2530*/  @!P0 SHF.R.U32.HI R3, RZ, R3, R7 ;  /* 0x00000003ff038219 */ /* 0x000fe40000011607 */
[----:B------:R-:W-:Y:S01]  /*2540*/  IADD3 R7, PT, PT, -R5, RZ, RZ ;  /* 0x000000ff05077210 */ /* 0x000fe20007ffe1ff */
[----:B------:R-:W-:Y:S01]  /*2550*/  IMAD R2, R40, R2, R5 ;  /* 0x0000000228027224 */ /* 0x000fe200078e0205 */
        /* <DEDUP_REMOVED lines=10> */
.L_x_41:
[----:B------:R-:W1:Y:S02]  /*2600*/  LDCU UR8, c[0x0][0xb30] ;  /* 0x00016600ff0877ac */ /* 0x000e640008000800 */
[----:B-1----:R-:W-:-:S09]  /*2610*/  UISETP.NE.AND UP0, UPT, UR8, 0x1, UPT ;  /* 0x000000010800788c */ /* 0x002fd2000bf05270 */
[----:B------:R-:W-:Y:S05]  /*2620*/  BRA.U UP0, `(.L_x_42) ;  /* 0x0000000100407547 */ /* 0x000fea000b800000 */
[----:B------:R-:W1:Y:S08]  /*2630*/  LDC.64 R4, c[0x0][0xb10] ;  /* 0x0002c400ff047b82 */ /* 0x000e700000000a00 */
[----:B------:R-:W2:Y:S08]  /*2640*/  LDC.64 R2, c[0x0][0xb18] ;  /* 0x0002c600ff027b82 */ /* 0x000eb00000000a00 */
[----:B------:R-:W4:Y:S08]  /*2650*/  LDC R6, c[0x0][0xb20] ;  /* 0x0002c800ff067b82 */ /* 0x000f300000000800 */
[----:B------:R-:W3:Y:S01]  /*2660*/  LDC R7, c[0x0][0xb0c] ;  /* 0x0002c300ff077b82 */ /* 0x000ee20000000800 */
[----:B-1----:R-:W-:-:S05]  /*2670*/  IMAD.HI.U32 R4, R10, R4, RZ ;  /* 0x000000040a047227 */ /* 0x002fca00078e00ff */
[----:B------:R-:W-:Y:S01]  /*2680*/  SHF.R.U32.HI R4, RZ, R5, R4 ;  /* 0x00000005ff047219 */ /* 0x000fe20000011604 */
[----:B--2---:R-:W-:Y:S01]  /*2690*/  IMAD.HI.U32 R3, R9, R3, RZ ;  /* 0x0000000309037227 */ /* 0x004fe200078e00ff */
[----:B------:R-:W-:-:S04]  /*26a0*/  ISETP.NE.AND P0, PT, R2, 0x1, PT ;  /* 0x000000010200780c */ /* 0x000fc80003f05270 */
[----:B----4-:R-:W-:-:S04]  /*26b0*/  SHF.R.U32.HI R3, RZ, R6, R3 ;  /* 0x00000006ff037219 */ /* 0x010fc80000011603 */
[----:B------:R-:W-:Y:S02]  /*26c0*/  SEL R3, R9, R3, !P0 ;  /* 0x0000000309037207 */ /* 0x000fe40004000000 */
[----:B---3--:R-:W-:-:S04]  /*26d0*/  ISETP.NE.AND P1, PT, R7, 0x1, PT ;  /* 0x000000010700780c */ /* 0x008fc80003f25270 */
[----:B------:R-:W-:-:S05]  /*26e0*/  SEL R4, R10, R4, !P1 ;  /* 0x000000040a047207 */ /* 0x000fca0004800000 */
[----:B------:R-:W-:Y:S02]  /*26f0*/  IMAD.IADD R5, R3, 0x1, -R4 ;  /* 0x0000000103057824 */ /* 0x000fe400078e0a04 */
[----:B------:R-:W-:Y:S02]  /*2700*/  IMAD.IADD R3, R4, 0x1, -R3 ;  /* 0x0000000104037824 */ /* 0x000fe400078e0a03 */
[----:B------:R-:W-:Y:S02]  /*2710*/  IMAD R10, R5, R7, R10 ;  /* 0x00000007050a7224 */ /* 0x000fe400078e020a */
[----:B------:R-:W-:-:S07]  /*2720*/  IMAD R9, R3, R2, R9 ;  /* 0x0000000203097224 */ /* 0x000fce00078e0209 */
.L_x_42:
[----:B------:R-:W-:Y:S01]  /*2730*/  VIADD R16, R16, 0x1 ;  /* 0x0000000110107836 */ /* 0x000fe20000000000 */
[----:B------:R-:W-:Y:S01]  /*2740*/  PLOP3.LUT P1, PT, PT, PT, PT, 0x80, 0x8 ;  /* 0x000000000008781c */ /* 0x000fe20003f2f070 */
[----:B------:R-:W-:Y:S02]  /*2750*/  IMAD.IADD R14, R10, 0x1, R95 ;  /* 0x000000010a0e7824 */ /* 0x000fe400078e025f */
[----:B------:R-:W-:Y:S01]  /*2760*/  IMAD.IADD R15, R9, 0x1, R94 ;  /* 0x00000001090f7824 */ /* 0x000fe200078e025e */
[----:B------:R-:W-:-:S04]  /*2770*/  ISETP.NE.AND P0, PT, R16, 0x2, PT ;  /* 0x000000021000780c */ /* 0x000fc80003f05270 */
[----:B------:R-:W-:Y:S02]  /*2780*/  SEL R2, RZ, 0x1, P0 ;  /* 0x00000001ff027807 */ /* 0x000fe40000000000 */
[----:B------:R-:W-:Y:S02]  /*2790*/  SEL R16, R16, RZ, P0 ;  /* 0x000000ff10107207 */ /* 0x000fe40000000000 */
[----:B------:R-:W-:Y:S01]  /*27a0*/  LOP3.LUT R13, R13, R2, RZ, 0x3c, !PT ;  /* 0x000000020d0d7212 */ /* 0x000fe200078e3cff */
[----:B------:R-:W-:Y:S06]  /*27b0*/  @P2 BRA `(.L_x_43) ;  /* 0xfffffff000582947 */ /* 0x000fec000383ffff */
[----:B------:R-:W-:Y:S01]  /*27c0*/  UIADD3 UR6, UPT, UPT, UR6, 0x80, URZ ;  /* 0x0000008006067890 */ /* 0x000fe2000fffe0ff */
[----:B------:R-:W-:-:S03]  /*27d0*/  SHF.L.U32 R2, R17, 0x1f, RZ ;  /* 0x0000001f11027819 */ /* 0x000fc600000006ff */
[----:B------:R-:W-:-:S09]  /*27e0*/  ULEA UR4, UR23, UR6, 0x3 ;  /* 0x0000000617047291 */ /* 0x000fd2000f8e18ff */
[----:B------:R-:W1:Y:S02]  /*27f0*/  SYNCS.PHASECHK.TRANS64.TRYWAIT P0, [UR4], R2 ;  /* 0x00000002ff0075a7 */ /* 0x000e640008001104 */
[----:B-1----:R-:W-:Y:S05]  /*2800*/  @!P0 BRA `(.L_x_44) ;  /* 0x0000007800b08947 */ /* 0x002fea0003800000 */
.L_x_161:
[----:B------:R-:W-:-:S04]  /*2810*/  UIADD3 UR5, UPT, UPT, UR23, 0x1, URZ ;  /* 0x0000000117057890 */ /* 0x000fc8000fffe0ff */
[----:B------:R-:W-:-:S04]  /*2820*/  UISETP.NE.AND UP0, UPT, UR5, 0x10, UPT ;  /* 0x000000100500788c */ /* 0x000fc8000bf05270 */
[----:B------:R-:W-:Y:S02]  /*2830*/  USEL UR7, URZ, 0x1, UP0 ;  /* 0x00000001ff077887 */ /* 0x000fe40008000000 */
[----:B------:R-:W-:-:S04]  /*2840*/  USEL UR5, UR5, URZ, UP0 ;  /* 0x000000ff05057287 */ /* 0x000fc80008000000 */
[----:B------:R-:W-:Y:S01]  /*2850*/  ULEA UR4, UR5, UR6, 0x3 ;  /* 0x0000000605047291 */ /* 0x000fe2000f8e18ff */
[----:B-1----:R-:W-:-:S04]  /*2860*/  LOP3.LUT R2, R17, UR7, RZ, 0x3c, !PT ;  /* 0x0000000711027c12 */ /* 0x002fc8000f8e3cff */
[----:B------:R-:W-:-:S04]  /*2870*/  SHF.L.U32 R3, R2, 0x1f, RZ ;  /* 0x0000001f02037819 */ /* 0x000fc800000006ff */
[----:B------:R-:W1:Y:S02]  /*2880*/  SYNCS.PHASECHK.TRANS64.TRYWAIT P0, [UR4], R3 ;  /* 0x00000003ff0075a7 */ /* 0x000e640008001104 */
[----:B-1----:R-:W-:Y:S05]  /*2890*/  @!P0 BRA `(.L_x_45) ;  /* 0x0000007800a48947 */ /* 0x002fea0003800000 */
.L_x_163:
[----:B------:R-:W-:-:S04]  /*28a0*/  UIADD3 UR5, UPT, UPT, UR5, 0x1, URZ ;  /* 0x0000000105057890 */ /* 0x000fc8000fffe0ff */
[----:B------:R-:W-:-:S04]  /*28b0*/  UISETP.NE.AND UP0, UPT, UR5, 0x10, UPT ;  /* 0x000000100500788c */ /* 0x000fc8000bf05270 */
[----:B------:R-:W-:Y:S02]  /*28c0*/  USEL UR7, URZ, 0x1, UP0 ;  /* 0x00000001ff077887 */ /* 0x000fe40008000000 */
[----:B------:R-:W-:-:S04]  /*28d0*/  USEL UR5, UR5, URZ, UP0 ;  /* 0x000000ff05057287 */ /* 0x000fc80008000000 */
[----:B------:R-:W-:Y:S01]  /*28e0*/  ULEA UR4, UR5, UR6, 0x3 ;  /* 0x0000000605047291 */ /* 0x000fe2000f8e18ff */
[----:B------:R-:W-:-:S04]  /*28f0*/  LOP3.LUT R2, R2, UR7, RZ, 0x3c, !PT ;  /* 0x0000000702027c12 */ /* 0x000fc8000f8e3cff */
[----:B-1----:R-:W-:-:S04]  /*2900*/  SHF.L.U32 R3, R2, 0x1f, RZ ;  /* 0x0000001f02037819 */ /* 0x002fc800000006ff */
[----:B------:R-:W1:Y:S02]  /*2910*/  SYNCS.PHASECHK.TRANS64.TRYWAIT P0, [UR4], R3 ;  /* 0x00000003ff0075a7 */ /* 0x000e640008001104 */
[----:B-1----:R-:W-:Y:S05]  /*2920*/  @!P0 BRA `(.L_x_46) ;  /* 0x0000007800988947 */ /* 0x002fea0003800000 */
.L_x_165:
        /* <DEDUP_REMOVED lines=9> */
.L_x_167:
        /* <DEDUP_REMOVED lines=9> */
.L_x_169:
        /* <DEDUP_REMOVED lines=9> */
.L_x_171:
        /* <DEDUP_REMOVED lines=9> */
.L_x_173:
        /* <DEDUP_REMOVED lines=9> */
.L_x_175:
        /* <DEDUP_REMOVED lines=9> */
.L_x_177:
        /* <DEDUP_REMOVED lines=9> */
.L_x_179:
        /* <DEDUP_REMOVED lines=9> */
.L_x_181:
        /* <DEDUP_REMOVED lines=9> */
.L_x_183:
        /* <DEDUP_REMOVED lines=9> */
.L_x_185:
        /* <DEDUP_REMOVED lines=9> */
.L_x_187:
        /* <DEDUP_REMOVED lines=9> */
.L_x_189:
[----:B------:R-:W-:-:S04]  /*2ff0*/  UIADD3 UR5, UPT, UPT, UR5, 0x1, URZ ;  /* 0x0000000105057890 */ /* 0x000fc8000fffe0ff */
[----:B------:R-:W-:-:S04]  /*3000*/  UISETP.NE.AND UP0, UPT, UR5, 0x10, UPT ;  /* 0x000000100500788c */ /* 0x000fc8000bf05270 */
[----:B------:R-:W-:Y:S02]  /*3010*/  USEL UR4, URZ, 0x1, UP0 ;  /* 0x00000001ff047887 */ /* 0x000fe40008000000 */
[----:B------:R-:W-:-:S04]  /*3020*/  USEL UR5, UR5, URZ, UP0 ;  /* 0x000000ff05057287 */ /* 0x000fc80008000000 */
[----:B------:R-:W-:Y:S01]  /*3030*/  ULEA UR5, UR5, UR6, 0x3 ;  /* 0x0000000605057291 */ /* 0x000fe2000f8e18ff */
[----:B------:R-:W-:-:S04]  /*3040*/  LOP3.LUT R2, R2, UR4, RZ, 0x3c, !PT ;  /* 0x0000000402027c12 */ /* 0x000fc8000f8e3cff */
[----:B------:R-:W-:Y:S01]  /*3050*/  SHF.L.U32 R2, R2, 0x1f, RZ ;  /* 0x0000001f02027819 */ /* 0x000fe200000006ff */
[----:B-1-3--:R-:W-:-:S07]  /*3060*/  IMAD.U32 R0, RZ, RZ, UR5 ;  /* 0x00000005ff007e24 */ /* 0x00afce000f8e00ff */
.L_x_59:
[----:B-1----:R1:W2:Y:S02]  /*3070*/  SYNCS.PHASECHK.TRANS64.TRYWAIT P0, [R0+URZ], R2 ;  /* 0x00000002000075a7 */ /* 0x0022a400080011ff */
[----:B--2---:R-:W-:Y:S05]  /*3080*/  @!P0 NANOSLEEP.SYNCS 0x989680 ;  /* 0x009896800000895d */ /* 0x004fea0003900000 */
[----:B------:R-:W2:Y:S02]  /*3090*/  @!P0 SYNCS.PHASECHK.TRANS64 P0, [R0+URZ], R2 ;  /* 0x00000002000085a7 */ /* 0x000ea400080010ff */
[----:B--2---:R-:W-:Y:S05]  /*30a0*/  @P0 EXIT ;  /* 0x000000000000094d */ /* 0x004fea0003800000 */
[----:B------:R-:W-:Y:S05]  /*30b0*/  BRA `(.L_x_59) ;  /* 0xfffffffc00ec7947 */ /* 0x000fea000383ffff */
.L_x_23:
[----:B------:R-:W-:-:S04]  /*30c0*/  UISETP.NE.AND UP1, UPT, UR37, URZ, UPT ;  /* 0x000000ff2500728c */ /* 0x000fc8000bf25270 */
[----:B------:R-:W-:-:S09]  /*30d0*/  UISETP.NE.OR UP1, UPT, UR10, 0x1, UP1 ;  /* 0x000000010a00788c */ /* 0x000fd20008f25670 */
[----:B------:R-:W-:Y:S05]  /*30e0*/  BRA.U UP1, `(.L_x_60) ;  /* 0x00000005014c7547 */ /* 0x000fea000b800000 */
[----:B------:R-:W-:Y:S01]  /*30f0*/  HFMA2 R11, -RZ, RZ, 0, 0 ;  /* 0x00000000ff0b7431 */ /* 0x000fe200000001ff */
[----:B------:R-:W-:Y:S01]  /*3100*/  ISETP.GE.U32.AND P2, PT, R10, 0x2, PT ;  /* 0x000000020a00780c */ /* 0x000fe20003f46070 */
[----:B------:R-:W-:Y:S01]  /*3110*/  IMAD.MOV.U32 R12, RZ, RZ, 0x1 ;  /* 0x00000001ff0c7424 */ /* 0x000fe200078e00ff */
[----:B------:R-:W-:Y:S01]  /*3120*/  CS2R R8, SRZ ;  /* 0x0000000000087805 */ /* 0x000fe2000001ff00 */
[----:B------:R-:W-:Y:S01]  /*3130*/  IMAD.MOV.U32 R3, RZ, RZ, RZ ;  /* 0x000000ffff037224 */ /* 0x000fe200078e00ff */
[----:B------:R-:W-:Y:S01]  /*3140*/  UMOV UR4, 0x400 ;  /* 0x0000040000047882 */ /* 0x000fe20000000000 */
[----:B------:R-:W-:Y:S01]  /*3150*/  UMOV UR6, URZ ;  /* 0x000000ff00067c82 */ /* 0x000fe20008000000 */
[----:B------:R-:W-:-:S12]  /*3160*/  ULEA UR37, UR37, UR4, 0x18 ;  /* 0x0000000425257291 */ /* 0x000fd8000f8ec0ff */
.L_x_64:
[----:B------:R-:W-:Y:S02]  /*3170*/  LEA R0, R3, UR37, 0x3 ;  /* 0x0000002503007c11 */ /* 0x000fe4000f8e18ff */
[----:B------:R-:W-:-:S03]  /*3180*/  SHF.L.U32 R4, R8, 0x1f, RZ ;  /* 0x0000001f08047819 */ /* 0x000fc600000006ff */
[----:B------:R-:W-:Y:S01]  /*3190*/  VIADD R5, R0, 0x1c0 ;  /* 0x000001c000057836 */ /* 0x000fe20000000000 */
[----:B------:R-:W1:Y:S02]  /*31a0*/  SYNCS.PHASECHK.TRANS64.TRYWAIT P0, [R0+URZ+0x1b0], R4 ;  /* 0x0001b004000075a7 */ /* 0x000e6400080011ff */
[----:B-1----:R-:W-:Y:S05]  /*31b0*/  @!P0 BRA `(.L_x_61) ;  /* 0x0000007400ac8947 */ /* 0x002fea0003800000 */
.L_x_190:
[----:B------:R-:W-:Y:S01]  /*31c0*/  ULEA UR5, UR6, UR37, 0x3 ;  /* 0x0000002506057291 */ /* 0x000fe2000f8e18ff */
[----:B-1----:R-:W-:Y:S01]  /*31d0*/  PRMT R0, RZ, 0x654, R5 ;  /* 0x00000654ff007816 */ /* 0x002fe20000000005 */
[----:B------:R-:W-:Y:S01]  /*31e0*/  @!P2 IMAD.MOV.U32 R4, RZ, RZ, 0x10 ;  /* 0x00000010ff04a424 */ /* 0x000fe200078e00ff */
[----:B------:R-:W-:Y:S01]  /*31f0*/  SHF.L.U32 R5, R12, 0x1f, RZ ;  /* 0x0000001f0c057819 */ /* 0x000fe200000006ff */
[----:B------:R-:W-:Y:S01]  /*3200*/  UIADD3 UR4, UPT, UPT, UR5, 0x150, URZ ;  /* 0x0000015005047890 */ /* 0x000fe2000fffe0ff */
[----:B------:R1:W-:Y:S05]  /*3210*/  SYNCS.ARRIVE.TRANS64.RED.A1T0 RZ, [R0+URZ], RZ ;  /* 0x000000ff00ff79a7 */ /* 0x0003ea00081004ff */
[----:B------:R-:W-:Y:S01]  /*3220*/  IMAD.U32 R6, RZ, RZ, UR4 ;  /* 0x00000004ff067e24 */ /* 0x000fe2000f8e00ff */
[----:B------:R-:W2:Y:S04]  /*3230*/  SYNCS.PHASECHK.TRANS64.TRYWAIT P0, [UR5+0x160], R5 ;  /* 0x00016005ff0075a7 */ /* 0x000ea80008001105 */
[----:B------:R-:W-:Y:S01]  /*3240*/  PRMT R6, R10, 0x654, R6 ;  /* 0x000006540a067816 */ /* 0x000fe20000000006 */
[----:B-12---:R-:W-:Y:S06]  /*3250*/  @!P0 BRA `(.L_x_62) ;  /* 0x0000007400988947 */ /* 0x006fec0003800000 */
.L_x_192:
[----:B------:R-:W-:Y:S01]  /*3260*/  ULEA UR4, UR6, UR37, 0x4 ;  /* 0x0000002506047291 */ /* 0x000fe2000f8e20ff */
[----:B------:R-:W-:Y:S01]  /*3270*/  SEL R2, R6, R2, !P2 ;  /* 0x0000000206027207 */ /* 0x000fe20005000000 */
[----:B------:R-:W-:Y:S01]  /*3280*/  UIADD3 UR5, UPT, UPT, UR5, 0x150, URZ ;  /* 0x0000015005057890 */ /* 0x000fe2000fffe0ff */
[----:B-1----:R-:W-:Y:S01]  /*3290*/  LEA R0, R11, UR37, 0x3 ;  /* 0x000000250b007c11 */ /* 0x002fe2000f8e18ff */
[----:B------:R-:W-:Y:S01]  /*32a0*/  UIADD3 UR4, UPT, UPT, UR4, 0x1e0, URZ ;  /* 0x000001e004047890 */ /* 0x000fe2000fffe0ff */
[----:B------:R1:W-:Y:S01]  /*32b0*/  @!P2 SYNCS.ARRIVE.TRANS64.RED RZ, [R2+URZ], R4 ;  /* 0x0000000402ffa9a7 */ /* 0x0003e200080004ff */
[----:B------:R-:W-:Y:S01]  /*32c0*/  UIADD3 UR6, UPT, UPT, UR6, 0x1, URZ ;  /* 0x0000000106067890 */ /* 0x000fe2000fffe0ff */
[----:B------:R-:W-:-:S03]  /*32d0*/  VIADD R3, R3, 0x1 ;  /* 0x0000000103037836 */ /* 0x000fc60000000000 */
[----:B------:R-:W-:Y:S02]  /*32e0*/  UISETP.NE.AND UP0, UPT, UR6, 0x2, UPT ;  /* 0x000000020600788c */ /* 0x000fe4000bf05270 */
[----:B------:R-:W-:Y:S01]  /*32f0*/  ISETP.NE.AND P0, PT, R3, 0x2, PT ;  /* 0x000000020300780c */ /* 0x000fe20003f05270 */
[----:B------:R-:W-:Y:S06]  /*3300*/  UGETNEXTWORKID.BROADCAST [UR4], [UR5] ;  /* 0x00000000040073ca */ /* 0x000fec0008000100 */
[----:B------:R-:W-:Y:S02]  /*3310*/  USEL UR4, URZ, 0x1, UP0 ;  /* 0x00000001ff047887 */ /* 0x000fe40008000000 */
[----:B------:R-:W-:-:S04]  /*3320*/  USEL UR6, UR6, URZ, UP0 ;  /* 0x000000ff06067287 */ /* 0x000fc80008000000 */
[----:B------:R-:W-:Y:S02]  /*3330*/  LOP3.LUT R12, R12, UR4, RZ, 0x3c, !PT ;  /* 0x000000040c0c7c12 */ /* 0x000fe4000f8e3cff */
[----:B-1----:R-:W-:-:S04]  /*3340*/  SHF.L.U32 R4, R9, 0x1f, RZ ;  /* 0x0000001f09047819 */ /* 0x002fc800000006ff */
[----:B------:R-:W1:Y:S02]  /*3350*/  SYNCS.PHASECHK.TRANS64.TRYWAIT P1, [R0+URZ+0x150], R4 ;  /* 0x00015004000075a7 */ /* 0x000e6400080211ff */
[----:B-1----:R-:W-:Y:S05]  /*3360*/  @!P1 BRA `(.L_x_63) ;  /* 0x00000074006c9947 */ /* 0x002fea0003800000 */
.L_x_193:
[----:B-1----:R-:W-:Y:S01]  /*3370*/  LEA R4, R11, UR37, 0x4 ;  /* 0x000000250b047c11 */ /* 0x002fe2000f8e20ff */
[----:B------:R-:W-:Y:S01]  /*3380*/  VIADD R0, R0, 0x160 ;  /* 0x0000016000007836 */ /* 0x000fe20000000000 */
[----:B------:R-:W-:Y:S01]  /*3390*/  SEL R3, R3, RZ, P0 ;  /* 0x000000ff03037207 */ /* 0x000fe20000000000 */
[----:B------:R-:W-:-:S03]  /*33a0*/  VIADD R11, R11, 0x1 ;  /* 0x000000010b0b7836 */ /* 0x000fc60000000000 */
[----:B------:R-:W1:Y:S01]  /*33b0*/  LDS.128 R4, [R4+0x1e0] ;  /* 0x0001e00004047984 */ /* 0x000e620000000c00 */
[----:B------:R-:W-:Y:S02]  /*33c0*/  PRMT R0, RZ, 0x654, R0 ;  /* 0x00000654ff007816 */ /* 0x000fe40000000000 */
[C---:B------:R-:W-:Y:S01]  /*33d0*/  ISETP.NE.AND P1, PT, R11.reuse, 0x2, PT ;  /* 0x000000020b00780c */ /* 0x040fe20003f25270 */
[----:B------:R-:W-:Y:S01]  /*33e0*/  @!PT LDS RZ, [RZ] ;  /* 0x00000000fffff984 */ /* 0x000fe20000000800 */
[----:B------:R-:W-:Y:S01]  /*33f0*/  @!PT LDS RZ, [RZ] ;  /* 0x00000000fffff984 */ /* 0x000fe20000000800 */
[----:B------:R-:W-:Y:S01]  /*3400*/  @!PT LDS RZ, [RZ] ;  /* 0x00000000fffff984 */ /* 0x000fe20000000800 */
[----:B------:R-:W-:Y:S01]  /*3410*/  @!PT LDS RZ, [RZ] ;  /* 0x00000000fffff984 */ /* 0x000fe20000000800 */
[----:B------:R2:W-:Y:S06]  /*3420*/  MEMBAR.ALL.CTA ;  /* 0x0000000000007992 */ /* 0x0005ec0000008000 */
[----:B--2---:R-:W2:Y:S01]  /*3430*/  FENCE.VIEW.ASYNC.S ;  /* 0x00000000000073c6 */ /* 0x004ea20000000000 */
[----:B------:R-:W-:Y:S01]  /*3440*/  SEL R11, R11, RZ, P1 ;  /* 0x000000ff0b0b7207 */ /* 0x000fe20000800000 */
[----:B--2---:R2:W-:Y:S01]  /*3450*/  SYNCS.ARRIVE.TRANS64.RED.A1T0 RZ, [R0+URZ], RZ ;  /* 0x000000ff00ff79a7 */ /* 0x0045e200081004ff */
[----:B-1----:R-:W-:-:S02]  /*3460*/  LOP3.LUT P3, RZ, R6, 0x1, RZ, 0xc0, !PT ;  /* 0x0000000106ff7812 */ /* 0x002fc4000786c0ff */
[----:B------:R-:W-:-:S04]  /*3470*/  SEL R4, RZ, 0x1, P1 ;  /* 0x00000001ff047807 */ /* 0x000fc80000800000 */
[----:B------:R-:W-:Y:S02]  /*3480*/  LOP3.LUT R9, R9, R4, RZ, 0x3c, !PT ;  /* 0x0000000409097212 */ /* 0x000fe400078e3cff */
[----:B--2---:R-:W-:-:S04]  /*3490*/  SEL R0, RZ, 0x1, P0 ;  /* 0x00000001ff007807 */ /* 0x004fc80000000000 */
[----:B------:R-:W-:Y:S01]  /*34a0*/  LOP3.LUT R8, R8, R0, RZ, 0x3c, !PT ;  /* 0x0000000008087212 */ /* 0x000fe200078e3cff */
[----:B------:R-:W-:Y:S06]  /*34b0*/  @P3 BRA `(.L_x_64) ;  /* 0xfffffffc002c3947 */ /* 0x000fec000383ffff */
[----:B------:R-:W-:Y:S01]  /*34c0*/  ULEA UR5, UR6, UR37, 0x3 ;  /* 0x0000002506057291 */ /* 0x000fe2000f8e18ff */
[----:B------:R-:W-:-:S08]  /*34d0*/  SHF.L.U32 R2, R12, 0x1f, RZ ;  /* 0x0000001f0c027819 */ /* 0x000fd000000006ff */
[----:B------:R-:W1:Y:S02]  /*34e0*/  SYNCS.PHASECHK.TRANS64 P0, [UR5+0x160], R2 ;  /* 0x00016002ff0075a7 */ /* 0x000e640008001005 */
[----:B-1----:R-:W-:Y:S05]  /*34f0*/  @P0 BRA `(.L_x_65) ;  /* 0x0000000000080947 */ /* 0x002fea0003800000 */
[----:B------:R-:W1:Y:S02]  /*3500*/  SYNCS.PHASECHK.TRANS64.TRYWAIT P0, [UR5+0x160], R2 ;  /* 0x00016002ff0075a7 */ /* 0x000e640008001105 */
[----:B-1----:R-:W-:Y:S05]  /*3510*/  @!P0 BRA `(.L_x_66) ;  /* 0x0000007400148947 */ /* 0x002fea0003800000 */
.L_x_65:
[----:B------:R-:W-:-:S04]  /*3520*/  UIADD3 UR4, UPT, UPT, UR6, 0x1, URZ ;  /* 0x0000000106047890 */ /* 0x000fc8000fffe0ff */
[----:B------:R-:W-:-:S04]  /*3530*/  UISETP.NE.AND UP0, UPT, UR4, 0x2, UPT ;  /* 0x000000020400788c */ /* 0x000fc8000bf05270 */
[----:B------:R-:W-:Y:S02]  /*3540*/  USEL UR7, URZ, 0x1, UP0 ;  /* 0x00000001ff077887 */ /* 0x000fe40008000000 */
[----:B------:R-:W-:-:S04]  /*3550*/  USEL UR4, UR4, URZ, UP0 ;  /* 0x000000ff04047287 */ /* 0x000fc80008000000 */
[----:B------:R-:W-:Y:S01]  /*3560*/  ULEA UR4, UR4, UR37, 0x3 ;  /* 0x0000002504047291 */ /* 0x000fe2000f8e18ff */
[----:B-1----:R-:W-:-:S04]  /*3570*/  LOP3.LUT R2, R12, UR7, RZ, 0x3c, !PT ;  /* 0x000000070c027c12 */ /* 0x002fc8000f8e3cff */
[----:B------:R-:W-:-:S04]  /*3580*/  SHF.L.U32 R0, R2, 0x1f, RZ ;  /* 0x0000001f02007819 */ /* 0x000fc800000006ff */
[----:B------:R-:W1:Y:S02]  /*3590*/  SYNCS.PHASECHK.TRANS64 P0, [UR4+0x160], R0 ;  /* 0x00016000ff0075a7 */ /* 0x000e640008001004 */
[----:B-1----:R-:W-:Y:S05]  /*35a0*/  @P0 EXIT ;  /* 0x000000000000094d */ /* 0x002fea0003800000 */
[----:B------:R-:W-:Y:S02]  /*35b0*/  SHF.L.U32 R2, R2, 0x1f, RZ ;  /* 0x0000001f02027819 */ /* 0x000fe400000006ff */
[----:B------:R-:W-:-:S07]  /*35c0*/  MOV R0, UR4 ;  /* 0x0000000400007c02 */ /* 0x000fce0008000f00 */
.L_x_67:
[----:B-1----:R1:W2:Y:S02]  /*35d0*/  SYNCS.PHASECHK.TRANS64.TRYWAIT P0, [R0+URZ+0x160], R2 ;  /* 0x00016002000075a7 */ /* 0x0022a400080011ff */
[----:B--2---:R-:W-:Y:S05]  /*35e0*/  @!P0 NANOSLEEP.SYNCS 0x989680 ;  /* 0x009896800000895d */ /* 0x004fea0003900000 */
[----:B------:R-:W2:Y:S02]  /*35f0*/  @!P0 SYNCS.PHASECHK.TRANS64 P0, [R0+URZ+0x160], R2 ;  /* 0x00016002000085a7 */ /* 0x000ea400080010ff */
[----:B--2---:R-:W-:Y:S05]  /*3600*/  @P0 EXIT ;  /* 0x000000000000094d */ /* 0x004fea0003800000 */
[----:B------:R-:W-:Y:S05]  /*3610*/  BRA `(.L_x_67) ;  /* 0xfffffffc00ec7947 */ /* 0x000fea000383ffff */
.L_x_60:
[----:B------:R-:W-:Y:S05]  /*3620*/  BRA.U UP4, `(.L_x_68) ;  /* 0x0000001104a07547 */ /* 0x000fea000b800000 */
[----:B------:R-:W-:Y:S01]  /*3630*/  UMOV UR6, 0x40 ;  /* 0x0000004000067882 */ /* 0x000fe20000000000 */
[----:B------:R-:W-:Y:S01]  /*3640*/  NOP ;  /* 0x0000000000007918 */ /* 0x000fe20000000000 */
[----:B------:R-:W-:Y:S01]  /*3650*/  ULEA UR6, UR37, UR6, 0x18 ;  /* 0x0000000625067291 */ /* 0x000fe2000f8ec0ff */
[----:B------:R-:W-:Y:S02]  /*3660*/  UMOV UR7, 0x400 ;  /* 0x0000040000077882 */ /* 0x000fe40000000000 */
[----:B------:R-:W-:-:S06]  /*3670*/  ULEA UR37, UR37, UR7, 0x18 ;  /* 0x0000000725257291 */ /* 0x000fcc000f8ec0ff */
[----:B------:R-:W1:Y:S02]  /*3680*/  LDS.U8 R2, [UR6+0x1c] ;  /* 0x00001c06ff027984 */ /* 0x000e640008000000 */
[----:B-1----:R-:W-:-:S13]  /*3690*/  ISETP.NE.AND P0, PT, R2, RZ, PT ;  /* 0x000000ff0200720c */ /* 0x002fda0003f05270 */
[----:B------:R-:W-:Y:S05]  /*36a0*/  @P0 BRA `(.L_x_69) ;  /* 0x0000000400080947 */ /* 0x000fea0003800000 */
[----:B------:R-:W-:Y:S02]  /*36b0*/  UISETP.NE.U32.AND UP0, UPT, UR5, 0x1, UPT ;  /* 0x000000010500788c */ /* 0x000fe4000bf05070 */
[----:B------:R-:W-:-:S07]  /*36c0*/  UIADD3 UR8, UPT, UPT, UR6, 0x8, URZ ;  /* 0x0000000806087890 */ /* 0x000fce000fffe0ff */
[----:B------:R-:W-:Y:S05]  /*36d0*/  BRA.U !UP0, `(.L_x_70) ;  /* 0x00000001089c7547 */ /* 0x000fea000b800000 */
[----:B------:R-:W-:Y:S01]  /*36e0*/  ELECT P0, URZ, PT ;  /* 0x0000000000ff782f */ /* 0x000fe20003800000 */
[----:B------:R-:W-:-:S12]  /*36f0*/  BSSY B0, `(.L_x_70) ;  /* 0x0000025000007945 */ /* 0x000fd80003800000 */
[----:B------:R-:W-:Y:S05]  /*3700*/  @!P0 BRA `(.L_x_71) ;  /* 0x00000000008c8947 */ /* 0x000fea0003800000 */
[----:B------:R-:W-:-:S05]  /*3710*/  UMOV UR7, 0x10 ;  /* 0x0000001000077882 */ /* 0x000fca0000000000 */
[----:B------:R-:W-:Y:S04]  /*3720*/  DEPBAR.LE SB1, 0x36 ;  /* 0x00009d800000791a */ /* 0x000fe80000000000 */
[----:B------:R-:W1:Y:S02]  /*3730*/  UTCATOMSWS.2CTA.FIND_AND_SET.ALIGN UP1, UR7, UR7 ;  /* 0x00000007000775e3 */ /* 0x000e640008220800 */
[----:B-1----:R-:W-:Y:S01]  /*3740*/  MOV R10, UR7 ;  /* 0x00000007000a7c02 */ /* 0x002fe20008000f00 */
[----:B------:R-:W-:Y:S06]  /*3750*/  BRA.U UP1, `(.L_x_72) ;  /* 0x0000000101187547 */ /* 0x000fec000b800000 */
.L_x_73:
[----:B------:R-:W-:Y:S05]  /*3760*/  NANOSLEEP 0x64 ;  /* 0x000000640000795d */ /* 0x000fea0003800000 */
[----:B------:R-:W-:-:S05]  /*3770*/  UMOV UR7, 0x10 ;  /* 0x0000001000077882 */ /* 0x000fca0000000000 */
[----:B------:R-:W-:Y:S04]  /*3780*/  DEPBAR.LE SB1, 0x36 ;  /* 0x00009d800000791a */ /* 0x000fe80000000000 */
[----:B------:R-:W1:Y:S02]  /*3790*/  UTCATOMSWS.2CTA.FIND_AND_SET.ALIGN UP1, UR7, UR7 ;  /* 0x00000007000775e3 */ /* 0x000e640008220800 */
[----:B-1----:R-:W-:Y:S01]  /*37a0*/  MOV R10, UR7 ;  /* 0x00000007000a7c02 */ /* 0x002fe20008000f00 */
[----:B------:R-:W-:Y:S05]  /*37b0*/  BRA.U !UP1, `(.L_x_73) ;  /* 0xfffffffd09e87547 */ /* 0x000fea000b83ffff */
.L_x_72:
[----:B------:R-:W1:Y:S01]  /*37c0*/  LDS R5, [UR6+0x10] ;  /* 0x00001006ff057984 */ /* 0x000e620008000800 */
[----:B------:R-:W-:Y:S01]  /*37d0*/  IMAD.U32 R3, RZ, RZ, UR37 ;  /* 0x00000025ff037e24 */ /* 0x000fe2000f8e00ff */
[----:B------:R-:W-:-:S03]  /*37e0*/  MOV R2, UR4 ;  /* 0x0000000400027c02 */ /* 0x000fc60008000f00 */
[----:B------:R-:W-:Y:S01]  /*37f0*/  VIADD R3, R3, 0x200 ;  /* 0x0000020003037836 */ /* 0x000fe20000000000 */
[----:B-1----:R-:W-:-:S04]  /*3800*/  SHF.L.U32 R5, R5, 0x1f, RZ ;  /* 0x0000001f05057819 */ /* 0x002fc800000006ff */
[----:B------:R-:W1:Y:S02]  /*3810*/  SYNCS.PHASECHK.TRANS64.TRYWAIT P0, [UR6+0x8], R5 ;  /* 0x00000805ff0075a7 */ /* 0x000e640008001106 */
[----:B-1----:R-:W-:Y:S05]  /*3820*/  @P0 BRA `(.L_x_74) ;  /* 0x0000000000080947 */ /* 0x002fea0003800000 */
[----:B------:R-:W1:Y:S02]  /*3830*/  SYNCS.PHASECHK.TRANS64.TRYWAIT P0, [UR6+0x8], R5 ;  /* 0x00000805ff0075a7 */ /* 0x000e640008001106 */
[----:B-1----:R-:W-:Y:S05]  /*3840*/  @!P0 BRA `(.L_x_75) ;  /* 0x0000007000608947 */ /* 0x002fea0003800000 */
.L_x_74:
[----:B-1----:R-:W-:Y:S01]  /*3850*/  HFMA2 R4, -RZ, RZ, 0, 5.9604644775390625e-08 ;  /* 0x00000001ff047431 */ /* 0x002fe200000001ff */
[----:B------:R-:W-:Y:S01]  /*3860*/  UPRMT UR7, UR4, 0x654, UR8 ;  /* 0x0000065404077896 */ /* 0x000fe20008000008 */
[----:B------:R-:W-:Y:S01]  /*3870*/  IMAD.MOV.U32 R7, RZ, RZ, 0xffff ;  /* 0x0000ffffff077424 */ /* 0x000fe200078e00ff */
[----:B------:R-:W-:Y:S01]  /*3880*/  PRMT R2, R2, 0x654, R3 ;  /* 0x0000065402027816 */ /* 0x000fe20000000003 */
[----:B------:R-:W-:Y:S02]  /*3890*/  IMAD.MOV.U32 R5, RZ, RZ, 0x4 ;  /* 0x00000004ff057424 */ /* 0x000fe400078e00ff */
[----:B------:R-:W-:Y:S01]  /*38a0*/  IMAD.SHL.U32 R9, R10, 0x20, RZ ;  /* 0x000000200a097824 */ /* 0x000fe200078e00ff */
[----:B------:R-:W-:Y:S02]  /*38b0*/  MOV R3, UR7 ;  /* 0x0000000700037c02 */ /* 0x000fe40008000f00 */
[-C--:B------:R-:W-:Y:S01]  /*38c0*/  SHF.L.U32 R7, R7, R10.reuse, RZ ;  /* 0x0000000a07077219 */ /* 0x080fe200000006ff */
[----:B------:R1:W-:Y:S01]  /*38d0*/  SYNCS.ARRIVE.TRANS64.RED RZ, [UR7], R5 ;  /* 0x00000005ffff79a7 */ /* 0x0003e20008000407 */
[----:B------:R-:W-:Y:S01]  /*38e0*/  SHF.L.U32 R6, R4, R10, RZ ;  /* 0x0000000a04067219 */ /* 0x000fe200000006ff */
[----:B------:R1:W-:Y:S04]  /*38f0*/  STS [UR37+0x200], R9 ;  /* 0x00020009ff007988 */ /* 0x0003e80008000825 */
[----:B------:R1:W-:Y:S04]  /*3900*/  STAS [R2.64], R10 ;  /* 0x0000000a02007dbd */ /* 0x0003e8000c0008ff */
[----:B------:R1:W-:Y:S04]  /*3910*/  ATOMS.OR RZ, [UR6+0x14], R7 ;  /* 0x00001407ffff798c */ /* 0x0003e8000b000006 */
[----:B------:R1:W-:Y:S04]  /*3920*/  ATOMS.OR RZ, [UR6+0x18], R6 ;  /* 0x00001806ffff798c */ /* 0x0003e8000b000006 */
[----:B------:R1:W-:Y:S02]  /*3930*/  ATOMS.XOR RZ, [UR6+0x10], R4 ;  /* 0x00001004ffff798c */ /* 0x0003e4000b800006 */
.L_x_71:
[----:B------:R-:W-:Y:S05]  /*3940*/  BSYNC B0 ;  /* 0x0000000000007941 */ /* 0x000fea0003800000 */
.L_x_70:
[----:B------:R-:W-:Y:S05]  /*3950*/  BRA.U UP0, `(.L_x_76) ;  /* 0x00000001006c7547 */ /* 0x000fea000b800000 */
[----:B------:R-:W-:-:S03]  /*3960*/  UMOV UR7, 0xffffffff ;  /* 0xffffffff00077882 */ /* 0x000fc60000000000 */
[----:B------:R-:W-:Y:S05]  /*3970*/  BRA.DIV UR7, `(.L_x_77) ;  /* 0x00000072072c7947 */ /* 0x000fea000b800000 */
[----:B------:R-:W-:-:S13]  /*3980*/  ELECT P6, URZ, PT ;  /* 0x0000000000ff782f */ /* 0x000fda00038c0000 */
.L_x_197:
[----:B------:R-:W-:Y:S05]  /*3990*/  @!P6 BRA `(.L_x_76) ;  /* 0x00000000005ce947 */ /* 0x000fea0003800000 */
[----:B-1----:R-:W1:Y:S02]  /*39a0*/  LDS R3, [UR6+0x10] ;  /* 0x00001006ff037984 */ /* 0x002e640008000800 */
[----:B-1----:R-:W-:-:S04]  /*39b0*/  SHF.L.U32 R3, R3, 0x1f, RZ ;  /* 0x0000001f03037819 */ /* 0x002fc800000006ff */
[----:B------:R-:W1:Y:S02]  /*39c0*/  SYNCS.PHASECHK.TRANS64.TRYWAIT P0, [UR6+0x8], R3 ;  /* 0x00000803ff0075a7 */ /* 0x000e640008001106 */
[----:B-1----:R-:W-:Y:S05]  /*39d0*/  @P0 BRA `(.L_x_78) ;  /* 0x0000000000080947 */ /* 0x002fea0003800000 */
[----:B------:R-:W1:Y:S02]  /*39e0*/  SYNCS.PHASECHK.TRANS64.TRYWAIT P0, [UR6+0x8], R3 ;  /* 0x00000803ff0075a7 */ /* 0x000e640008001106 */
[----:B-1----:R-:W-:Y:S05]  /*39f0*/  @!P0 BRA `(.L_x_79) ;  /* 0x00000070002c8947 */ /* 0x002fea0003800000 */
.L_x_78:
[----:B------:R-:W2:Y:S01]  /*3a00*/  LDS R5, [UR37+0x200] ;  /* 0x00020025ff057984 */ /* 0x000ea20008000800 */
[----:B-1----:R-:W-:Y:S02]  /*3a10*/  HFMA2 R2, -RZ, RZ, 0, 5.9604644775390625e-08 ;  /* 0x00000001ff027431 */ /* 0x002fe400000001ff */
[----:B------:R-:W-:Y:S01]  /*3a20*/  IMAD.MOV.U32 R3, RZ, RZ, 0xffff ;  /* 0x0000ffffff037424 */ /* 0x000fe200078e00ff */
[----:B------:R-:W-:Y:S01]  /*3a30*/  UPRMT UR7, UR4, 0x654, UR8 ;  /* 0x0000065404077896 */ /* 0x000fe20008000008 */
[----:B--2---:R-:W-:-:S03]  /*3a40*/  IMAD.SHL.U32 R4, R5, 0x20, RZ ;  /* 0x0000002005047824 */ /* 0x004fc600078e00ff */
[-C--:B------:R-:W-:Y:S02]  /*3a50*/  SHF.L.U32 R3, R3, R5.reuse, RZ ;  /* 0x0000000503037219 */ /* 0x080fe400000006ff */
[----:B------:R-:W-:Y:S01]  /*3a60*/  SHF.L.U32 R5, R2, R5, RZ ;  /* 0x0000000502057219 */ /* 0x000fe200000006ff */
[----:B------:R2:W-:Y:S04]  /*3a70*/  STS [UR37+0x200], R4 ;  /* 0x00020004ff007988 */ /* 0x0005e80008000825 */
[----:B------:R2:W-:Y:S04]  /*3a80*/  ATOMS.OR RZ, [UR6+0x14], R3 ;  /* 0x00001403ffff798c */ /* 0x0005e8000b000006 */
[----:B------:R2:W-:Y:S01]  /*3a90*/  ATOMS.OR RZ, [UR6+0x18], R5 ;  /* 0x00001805ffff798c */ /* 0x0005e2000b000006 */
[----:B------:R-:W-:Y:S03]  /*3aa0*/  SYNCS.ARRIVE.TRANS64.RED.A1T0 RZ, [UR7], RZ ;  /* 0x000000ffffff79a7 */ /* 0x000fe60008100407 */
[----:B------:R2:W-:Y:S01]  /*3ab0*/  ATOMS.XOR RZ, [UR6+0x10], R2 ;  /* 0x00001002ffff798c */ /* 0x0005e2000b800006 */
[----:B------:R-:W-:Y:S05]  /*3ac0*/  BRA `(.L_x_76) ;  /* 0x0000000000107947 */ /* 0x000fea0003800000 */
.L_x_69:
[----:B------:R-:W-:-:S05]  /*3ad0*/  MOV R2, 0xffffffff ;  /* 0xffffffff00027802 */ /* 0x000fca0000000f00 */
[----:B------:R1:W-:Y:S02]  /*3ae0*/  STS [UR37+0x200], R2 ;  /* 0x00020002ff007988 */ /* 0x0003e40008000825 */
[----:B-1----:R-:W-:Y:S02]  /*3af0*/  MOV R2, 0x3b10 ;  /* 0x00003b1000027802 */ /* 0x002fe40000000f00 */
[----:B-----5:R-:W-:Y:S05]  /*3b00*/  CALL.REL.NOINC `($__internal_1_$__cuda_sm10x_tcgen05_guardrail_trap_phase_invalid_during_alloc) ;  /* 0x0000007400fc7944 */ /* 0x020fea0003c00000 */
.L_x_76:
[----:B------:R-:W-:Y:S05]  /*3b10*/  WARPSYNC.ALL ;  /* 0x0000000000007948 */ /* 0x000fea0003800000 */
[----:B------:R-:W3:Y:S01]  /*3b20*/  S2UR UR8, SR_CgaCtaId ;  /* 0x00000000000879c3 */ /* 0x000ee20000008800 */
[----:B------:R-:W-:Y:S01]  /*3b30*/  UMOV UR6, 0x400 ;  /* 0x0000040000067882 */ /* 0x000fe20000000000 */
[----:B------:R-:W-:-:S06]  /*3b40*/  NOP ;  /* 0x0000000000007918 */ /* 0x000fcc0000000000 */
[----:B------:R-:W-:Y:S06]  /*3b50*/  BAR.ARV 0x6, 0xa0 ;  /* 0x0182800000007b1d */ /* 0x000fec0000002000 */
[----:B------:R-:W-:Y:S01]  /*3b60*/  LOP3.LUT R0, R0, 0xffff, RZ, 0xc0, !PT ;  /* 0x0000ffff00007812 */ /* 0x000fe200078ec0ff */
[----:B-1----:R-:W-:Y:S01]  /*3b70*/  IMAD.MOV.U32 R9, RZ, RZ, 0x1 ;  /* 0x00000001ff097424 */ /* 0x002fe200078e00ff */
[----:B------:R-:W-:Y:S01]  /*3b80*/  LOP3.LUT R8, R8, 0xffff, RZ, 0xc0, !PT ;  /* 0x0000ffff08087812 */ /* 0x000fe200078ec0ff */
[----:B------:R-:W-:Y:S01]  /*3b90*/  UMOV UR22, URZ ;  /* 0x000000ff00167c82 */ /* 0x000fe20008000000 */
[----:B------:R-:W-:Y:S01]  /*3ba0*/  R2UR UR12, R0 ;  /* 0x00000000000c72ca */ /* 0x000fe200000e0000 */
[----:B------:R-:W-:Y:S01]  /*3bb0*/  UMOV UR21, URZ ;  /* 0x000000ff00157c82 */ /* 0x000fe20008000000 */
[----:B------:R-:W-:Y:S01]  /*3bc0*/  R2UR UR13, R8 ;  /* 0x00000000080d72ca */ /* 0x000fe200000e0000 */
[----:B------:R-:W-:Y:S01]  /*3bd0*/  IMAD.MOV.U32 R8, RZ, RZ, RZ ;  /* 0x000000ffff087224 */ /* 0x000fe200078e00ff */
[----:B------:R-:W-:Y:S01]  /*3be0*/  UMOV UR20, URZ ;  /* 0x000000ff00147c82 */ /* 0x000fe20008000000 */
[----:B------:R-:W-:-:S02]  /*3bf0*/  UISETP.NE.AND UP2, UPT, UR5, URZ, UPT ;  /* 0x000000ff0500728c */ /* 0x000fc4000bf45270 */
[----:B---3--:R-:W-:Y:S01]  /*3c00*/  ULEA UR8, UR8, UR6, 0x18 ;  /* 0x0000000608087291 */ /* 0x008fe2000f8ec0ff */
[----:B------:R-:W1:Y:S03]  /*3c10*/  LDCU UR6, c[0x0][0x38c] ;  /* 0x00007180ff0677ac */ /* 0x000e660008000800 */
[----:B------:R-:W-:Y:S02]  /*3c20*/  UIADD3 UR14, UPT, UPT, UR8, 0x6400, URZ ;  /* 0x00006400080e7890 */ /* 0x000fe4000fffe0ff */
[----:B------:R-:W-:-:S03]  /*3c30*/  UIADD3 UR15, UPT, UPT, UR8, 0x16400, URZ ;  /* 0x00016400080f7890 */ /* 0x000fc6000fffe0ff */
[----:B--2---:R-:W2:Y:S01]  /*3c40*/  LDS R2, [UR8+0x200] ;  /* 0x00020008ff027984 */ /* 0x004ea20008000800 */
[----:B------:R-:W-:Y:S02]  /*3c50*/  USHF.R.U32.HI UR14, URZ, 0x4, UR14 ;  /* 0x00000004ff0e7899 */ /* 0x000fe4000801160e */
[----:B------:R-:W-:Y:S02]  /*3c60*/  USHF.R.U32.HI UR15, URZ, 0x4, UR15 ;  /* 0x00000004ff0f7899 */ /* 0x000fe4000801160f */
[----:B------:R-:W-:Y:S02]  /*3c70*/  ULOP3.LUT UR14, UR14, 0x3fff, URZ, 0xc0, !UPT ;  /* 0x00003fff0e0e7892 */ /* 0x000fe4000f8ec0ff */
[----:B------:R-:W-:Y:S02]  /*3c80*/  ULOP3.LUT UR15, UR15, 0x3fff, URZ, 0xc0, !UPT ;  /* 0x00003fff0f0f7892 */ /* 0x000fe4000f8ec0ff */
[----:B------:R-:W-:Y:S02]  /*3c90*/  ULOP3.LUT UR14, UR14, 0x10000, URZ, 0xfc, !UPT ;  /* 0x000100000e0e7892 */ /* 0x000fe4000f8efcff */
[----:B-1----:R-:W-:-:S02]  /*3ca0*/  UIADD3 UR6, UPT, UPT, UR6, 0x3f, URZ ;  /* 0x0000003f06067890 */ /* 0x002fc4000fffe0ff */
[----:B------:R-:W-:Y:S02]  /*3cb0*/  ULOP3.LUT UR15, UR15, 0x10000, URZ, 0xfc, !UPT ;  /* 0x000100000f0f7892 */ /* 0x000fe4000f8efcff */
[----:B------:R-:W-:Y:S01]  /*3cc0*/  USHF.R.S32.HI UR7, URZ, 0x1f, UR6 ;  /* 0x0000001fff077899 */ /* 0x000fe20008011406 */
[----:B------:R-:W-:Y:S01]  /*3cd0*/  UMOV UR28, 0x0 ;  /* 0x00000000001c7882 */ /* 0x000fe20000000000 */
[----:B------:R-:W-:Y:S02]  /*3ce0*/  UMOV UR29, 0x8400010 ;  /* 0x08400010001d7882 */ /* 0x000fe40000000000 */
[----:B------:R-:W-:Y:S01]  /*3cf0*/  ULEA.HI UR7, UR7, UR6, URZ, 0x6 ;  /* 0x0000000607077291 */ /* 0x000fe2000f8f30ff */
[----:B------:R-:W-:Y:S01]  /*3d00*/  UMOV UR26, 0x0 ;  /* 0x00000000001a7882 */ /* 0x000fe20000000000 */
[----:B------:R-:W-:Y:S02]  /*3d10*/  UMOV UR27, 0x8400010 ;  /* 0x08400010001b7882 */ /* 0x000fe40000000000 */
[----:B------:R-:W-:-:S04]  /*3d20*/  USHF.R.S32.HI UR7, URZ, 0x6, UR7 ;  /* 0x00000006ff077899 */ /* 0x000fc80008011407 */
[----:B------:R-:W-:-:S04]  /*3d30*/  UISETP.LT.AND UP0, UPT, UR7, 0x1, UPT ;  /* 0x000000010700788c */ /* 0x000fc8000bf01270 */
[----:B------:R-:W-:Y:S01]  /*3d40*/  USEL UR23, UR7, 0x1, !UP0 ;  /* 0x0000000107177887 */ /* 0x000fe2000c000000 */
[----:B--2---:R-:W-:Y:S02]  /*3d50*/  R2UR UR24, R2 ;  /* 0x00000000021872ca */ /* 0x004fe400000e0000 */
[----:B------:R-:W-:-:S13]  /*3d60*/  CS2R R2, SRZ ;  /* 0x0000000000027805 */ /* 0x000fda000001ff00 */
.L_x_87:
[C---:B------:R-:W-:Y:S02]  /*3d70*/  LEA R0, R8.reuse, UR8, 0x3 ;  /* 0x0000000808007c11 */ /* 0x040fe4000f8e18ff */
[----:B------:R-:W-:Y:S02]  /*3d80*/  SHF.L.U32 R4, R3, 0x1f, RZ ;  /* 0x0000001f03047819 */ /* 0x000fe400000006ff */
[----:B------:R-:W-:Y:S02]  /*3d90*/  LEA R5, R8, UR8, 0x4 ;  /* 0x0000000808057c11 */ /* 0x000fe4000f8e20ff */
[----:B------:R-:W1:Y:S02]  /*3da0*/  SYNCS.PHASECHK.TRANS64.TRYWAIT P0, [R0+URZ+0x150], R4 ;  /* 0x00015004000075a7 */ /* 0x000e6400080011ff */
[----:B-1-34-:R-:W-:Y:S05]  /*3db0*/  @!P0 BRA `(.L_x_80) ;  /* 0x0000006c00548947 */ /* 0x01afea0003800000 */
.L_x_198:
[----:B-1----:R-:W1:Y:S01]  /*3dc0*/  LDS.128 R4, [R5+0x1e0] ;  /* 0x0001e00005047984 */ /* 0x002e620000000c00 */
[----:B------:R-:W-:Y:S02]  /*3dd0*/  VIADD R0, R0, 0x160 ;  /* 0x0000016000007836 */ /* 0x000fe40000000000 */
[----:B------:R-:W-:Y:S01]  /*3de0*/  VIADD R8, R8, 0x1 ;  /* 0x0000000108087836 */ /* 0x000fe20000000000 */
[----:B------:R-:W-:Y:S01]  /*3df0*/  @!PT LDS RZ, [RZ] ;  /* 0x00000000fffff984 */ /* 0x000fe20000000800 */
[----:B------:R-:W-:Y:S01]  /*3e00*/  @!PT LDS RZ, [RZ] ;  /* 0x00000000fffff984 */ /* 0x000fe20000000800 */
[----:B------:R-:W-:Y:S01]  /*3e10*/  @!PT LDS RZ, [RZ] ;  /* 0x00000000fffff984 */ /* 0x000fe20000000800 */
[----:B------:R-:W-:Y:S01]  /*3e20*/  @!PT LDS RZ, [RZ] ;  /* 0x00000000fffff984 */ /* 0x000fe20000000800 */
[----:B------:R2:W-:Y:S06]  /*3e30*/  MEMBAR.ALL.CTA ;  /* 0x0000000000007992 */ /* 0x0005ec0000008000 */
[----:B--2---:R-:W2:Y:S01]  /*3e40*/  FENCE.VIEW.ASYNC.S ;  /* 0x00000000000073c6 */ /* 0x004ea20000000000 */
[----:B------:R-:W-:-:S04]  /*3e50*/  PRMT R0, RZ, 0x654, R0 ;  /* 0x00000654ff007816 */ /* 0x000fc80000000000 */
[----:B--2---:R2:W-:Y:S01]  /*3e60*/  SYNCS.ARRIVE.TRANS64.RED.A1T0 RZ, [R0+URZ], RZ ;  /* 0x000000ff00ff79a7 */ /* 0x0045e200081004ff */
[----:B-1----:R-:W-:Y:S01]  /*3e70*/  LOP3.LUT P1, RZ, R6, 0x1, RZ, 0xc0, !PT ;  /* 0x0000000106ff7812 */ /* 0x002fe2000782c0ff */
[----:B--2---:R-:W-:-:S12]  /*3e80*/  BRA.U UP2, `(.L_x_81) ;  /* 0x0000000102e07547 */ /* 0x004fd8000b800000 */
[----:B------:R-:W1:Y:S01]  /*3e90*/  LDCU UR6, c[0x0][0x38c] ;  /* 0x00007180ff0677ac */ /* 0x000e620008000800 */
[----:B------:R-:W-:Y:S02]  /*3ea0*/  PLOP3.LUT P2, PT, PT, PT, PT, 0x80, 0x8 ;  /* 0x000000000008781c */ /* 0x000fe40003f4f070 */
[----:B------:R-:W-:Y:S01]  /*3eb0*/  SHF.L.U32 R4, R9, 0x1f, RZ ;  /* 0x0000001f09047819 */ /* 0x000fe200000006ff */
[----:B------:R-:W-:Y:S02]  /*3ec0*/  ULEA UR10, UR22, UR8, 0x3 ;  /* 0x00000008160a7291 */ /* 0x000fe4000f8e18ff */
[----:B------:R-:W-:Y:S02]  /*3ed0*/  ULEA UR11, UR22, UR24, 0x7 ;  /* 0x00000018160b7291 */ /* 0x000fe4000f8e38ff */
[----:B-1----:R-:W-:-:S06]  /*3ee0*/  UISETP.GE.AND UP0, UPT, UR6, 0x1, UPT ;  /* 0x000000010600788c */ /* 0x002fcc000bf06270 */
[----:B------:R-:W-:-:S05]  /*3ef0*/  PLOP3.LUT P0, PT, PT, PT, UP0, 0x80, 0x8 ;  /* 0x000000000008781c */ /* 0x000fca0003f0f008 */
[----:B------:R-:W-:-:S08]  /*3f00*/  @UP0 ULEA UR6, UR21, UR8, 0x3 ;  /* 0x0000000815060291 */ /* 0x000fd0000f8e18ff */
[----:B------:R-:W-:-:S04]  /*3f10*/  @P0 SHF.L.U32 R0, R2, 0x1f, RZ ;  /* 0x0000001f02000819 */ /* 0x000fc800000006ff */
[----:B------:R1:W2:Y:S01]  /*3f20*/  @P0 SYNCS.PHASECHK.TRANS64.TRYWAIT P2, [UR6], R0 ;  /* 0x00000000ff0005a7 */ /* 0x0002a20008041106 */
[----:B------:R-:W3:Y:S02]  /*3f30*/  SYNCS.PHASECHK.TRANS64.TRYWAIT P0, [UR10+0x190], R4 ;  /* 0x00019004ff0075a7 */ /* 0x000ee4000800110a */
[----:B-123--:R-:W-:Y:S05]  /*3f40*/  @!P0 BRA `(.L_x_82) ;  /* 0x0000006c00048947 */ /* 0x00efea0003800000 */
.L_x_200:
[----:B------:R-:W-:Y:S01]  /*3f50*/  UMOV UR19, UR20 ;  /* 0x0000001400137c82 */ /* 0x000fe20008000000 */
[----:B------:R-:W-:Y:S05]  /*3f60*/  BRA.U !UP0, `(.L_x_83) ;  /* 0x0000000108987547 */ /* 0x000fea000b800000 */
[----:B------:R-:W-:Y:S02]  /*3f70*/  UIADD3 UR19, UPT, UPT, UR23, UR20, URZ ;  /* 0x0000001417137290 */ /* 0x000fe4000fffe0ff */
[----:B------:R-:W-:Y:S01]  /*3f80*/  UPLOP3.LUT UP3, UPT, UPT, UPT, UPT, 0x40, 0x4 ;  /* 0x000000000004789c */ /* 0x000fe20003f6e870 */
[----:B------:R-:W-:Y:S01]  /*3f90*/  UMOV UR18, UR7 ;  /* 0x0000000700127c82 */ /* 0x000fe20008000000 */
[----:B------:R-:W-:-:S09]  /*3fa0*/  UMOV UR17, UR21 ;  /* 0x0000001500117c82 */ /* 0x000fd20008000000 */
.L_x_86:
[----:B--2---:R-:W-:Y:S01]  /*3fb0*/  ULEA UR9, UR17, UR8, 0x3 ;  /* 0x0000000811097291 */ /* 0x004fe2000f8e18ff */
[----:B---3--:R-:W-:Y:S11]  /*3fc0*/  @P2 BRA `(.L_x_84) ;  /* 0x00000000000c2947 */ /* 0x008ff60003800000 */
[----:B-1----:R-:W-:Y:S04]  /*3fd0*/  SHF.L.U32 R4, R2, 0x1f, RZ ;  /* 0x0000001f02047819 */ /* 0x002fe800000006ff */
[----:B------:R-:W1:Y:S02]  /*3fe0*/  SYNCS.PHASECHK.TRANS64.TRYWAIT P0, [UR9], R4 ;  /* 0x00000004ff0075a7 */ /* 0x000e640008001109 */
[----:B-1----:R-:W-:Y:S05]  /*3ff0*/  @!P0 BRA `(.L_x_85) ;  /* 0x0000006800f08947 */ /* 0x002fea0003800000 */
.L_x_84:
[----:B------:R-:W-:Y:S01]  /*4000*/  UISETP.NE.AND UP0, UPT, UR18, 0x1, UPT ;  /* 0x000000011200788c */ /* 0x000fe2000bf05270 */
[----:B------:R-:W-:Y:S01]  /*4010*/  PLOP3.LUT P2, PT, PT, PT, PT, 0x80, 0x8 ;  /* 0x000000000008781c */ /* 0x000fe20003f4f070 */
[----:B------:R-:W-:Y:S02]  /*4020*/  UIADD3 UR21, UPT, UPT, UR17, 0x1, URZ ;  /* 0x0000000111157890 */ /* 0x000fe4000fffe0ff */
[----:B------:R-:W-:Y:S02]  /*4030*/  ULEA UR30, UR17, UR15, 0x9 ;  /* 0x0000000f111e7291 */ /* 0x000fe4000f8e48ff */
[----:B------:R-:W-:Y:S01]  /*4040*/  UISETP.NE.AND UP1, UPT, UR21, 0x10, UPT ;  /* 0x000000101500788c */ /* 0x000fe2000bf25270 */
[----:B------:R-:W-:Y:S01]  /*4050*/  PLOP3.LUT P0, PT, PT, PT, UP0, 0x80, 0x8 ;  /* 0x000000000008781c */ /* 0x000fe20003f0f008 */
[----:B------:R-:W-:Y:S02]  /*4060*/  ULEA UR32, UR17, UR14, 0x8 ;  /* 0x0000000e11207291 */ /* 0x000fe4000f8e40ff */
[----:B------:R-:W-:Y:S02]  /*4070*/  USEL UR16, URZ, 0x1, UP1 ;  /* 0x00000001ff107887 */ /* 0x000fe40008800000 */
[----:B------:R-:W-:Y:S02]  /*4080*/  USEL UR21, UR21, URZ, UP1 ;  /* 0x000000ff15157287 */ /* 0x000fe40008800000 */
[----:B------:R-:W-:Y:S02]  /*4090*/  UIADD3 UR36, UPT, UPT, UR30, 0x2, URZ ;  /* 0x000000021e247890 */ /* 0x000fe4000fffe0ff */
[----:B------:R-:W-:Y:S01]  /*40a0*/  @UP0 ULEA UR6, UR21, UR8, 0x3 ;  /* 0x0000000815060291 */ /* 0x000fe2000f8e18ff */
[----:B------:R-:W-:Y:S01]  /*40b0*/  LOP3.LUT R2, R2, UR16, RZ, 0x3c, !PT ;  /* 0x0000001002027c12 */ /* 0x000fe2000f8e3cff */
[----:B------:R-:W-:Y:S02]  /*40c0*/  UIADD3 UR34, UPT, UPT, UR32, 0x2, URZ ;  /* 0x0000000220227890 */ /* 0x000fe4000fffe0ff */
[----:B------:R-:W-:Y:S01]  /*40d0*/  UIADD3 UR9, UPT, UPT, UR9, 0x80, URZ ;  /* 0x0000008009097890 */ /* 0x000fe2000fffe0ff */
[----:B-1----:R-:W-:Y:S01]  /*40e0*/  @P0 SHF.L.U32 R0, R2, 0x1f, RZ ;  /* 0x0000001f02000819 */ /* 0x002fe200000006ff */
[----:B------:R-:W-:Y:S01]  /*40f0*/  UMOV UR31, 0x80004020 ;  /* 0x80004020001f7882 */ /* 0x000fe20000000000 */
[----:B------:R-:W-:Y:S01]  /*4100*/  UMOV UR33, 0x80004020 ;  /* 0x8000402000217882 */ /* 0x000fe20000000000 */
[----:B------:R-:W-:Y:S01]  /*4110*/  UMOV UR37, 0x80004020 ;  /* 0x8000402000257882 */ /* 0x000fe20000000000 */
[----:B------:R2:W3:Y:S01]  /*4120*/  @P0 SYNCS.PHASECHK.TRANS64.TRYWAIT P2, [UR6], R0 ;  /* 0x00000000ff0005a7 */ /* 0x0004e20008041106 */
[----:B------:R-:W-:Y:S01]  /*4130*/  UIADD3 UR20, UPT, UPT, UR20, 0x1, URZ ;  /* 0x0000000114147890 */ /* 0x000fe2000fffe0ff */
[----:B------:R2:W-:Y:S01]  /*4140*/  UTCQMMA.2CTA gdesc[UR32], gdesc[UR30], tmem[UR11], tmem[UR28], idesc[UR29], UP3 ;  /* 0x00ff1c1e200075ea */ /* 0x0005e20009a0030b */
[----:B------:R-:W-:Y:S02]  /*4150*/  UIADD3 UR18, UPT, UPT, UR18, -0x1, URZ ;  /* 0xffffffff12127890 */ /* 0x000fe4000fffe0ff */
[----:B------:R-:W-:Y:S02]  /*4160*/  UISETP.NE.AND UP0, UPT, UR20, UR19, UPT ;  /* 0x000000131400728c */ /* 0x000fe4000bf05270 */
[----:B------:R-:W-:Y:S01]  /*4170*/  UPLOP3.LUT UP3, UPT, UPT, UPT, UPT, 0x80, 0x8 ;  /* 0x000000000008789c */ /* 0x000fe20003f6f070 */
[----:B------:R-:W-:Y:S01]  /*4180*/  UMOV UR35, 0x80004020 ;  /* 0x8000402000237882 */ /* 0x000fe20000000000 */
[----:B------:R-:W-:Y:S01]  /*4190*/  UMOV UR17, UR21 ;  /* 0x0000001500117c82 */ /* 0x000fe20008000000 */
[----:B------:R2:W-:Y:S01]  /*41a0*/  UTCQMMA.2CTA gdesc[UR34], gdesc[UR36], tmem[UR11], tmem[UR26], idesc[UR27], UPT ;  /* 0x00ff1a24220075ea */ /* 0x0005e2000ba0030b */
[----:B------:R2:W-:Y:S03]  /*41b0*/  UTCBAR.2CTA.MULTICAST [UR9], URZ, UR13 ;  /* 0x000000ff090073e9 */ /* 0x0005e6000820080d */
[----:B------:R-:W-:Y:S05]  /*41c0*/  BRA.U UP0, `(.L_x_86) ;  /* 0xfffffffd00787547 */ /* 0x000fea000b83ffff */
.L_x_83:
[----:B------:R-:W-:Y:S01]  /*41d0*/  UIADD3 UR10, UPT, UPT, UR10, 0x170, URZ ;  /* 0x000001700a0a7890 */ /* 0x000fe2000fffe0ff */
[----:B------:R-:W-:-:S08]  /*41e0*/  UMOV UR20, UR19 ;  /* 0x0000001300147c82 */ /* 0x000fd00008000000 */
[----:B------:R4:W-:Y:S01]  /*41f0*/  UTCBAR.2CTA.MULTICAST [UR10], URZ, UR12 ;  /* 0x000000ff0a0073e9 */ /* 0x0009e2000820080c */
[----:B------:R-:W-:Y:S02]  /*4200*/  NOP ;  /* 0x0000000000007918 */ /* 0x000fe40000000000 */
.L_x_81:
[----:B------:R-:W-:Y:S01]  /*4210*/  UIADD3 UR22, UPT, UPT, UR22, 0x1, URZ ;  /* 0x0000000116167890 */ /* 0x000fe2000fffe0ff */
[----:B------:R-:W-:-:S03]  /*4220*/  ISETP.NE.AND P0, PT, R8, 0x2, PT ;  /* 0x000000020800780c */ /* 0x000fc60003f05270 */
[----:B------:R-:W-:Y:S01]  /*4230*/  UISETP.NE.AND UP0, UPT, UR22, 0x4, UPT ;  /* 0x000000041600788c */ /* 0x000fe2000bf05270 */
[----:B-12---:R-:W-:Y:S02]  /*4240*/  SEL R0, RZ, 0x1, P0 ;  /* 0x00000001ff007807 */ /* 0x006fe40000000000 */
[----:B------:R-:W-:Y:S01]  /*4250*/  SEL R8, R8, RZ, P0 ;  /* 0x000000ff08087207 */ /* 0x000fe20000000000 */
[----:B------:R-:W-:Y:S01]  /*4260*/  USEL UR6, URZ, 0x1, UP0 ;  /* 0x00000001ff067887 */ /* 0x000fe20008000000 */
[----:B------:R-:W-:Y:S01]  /*4270*/  LOP3.LUT R3, R3, R0, RZ, 0x3c, !PT ;  /* 0x0000000003037212 */ /* 0x000fe200078e3cff */
[----:B------:R-:W-:-:S04]  /*4280*/  USEL UR22, UR22, URZ, UP0 ;  /* 0x000000ff16167287 */ /* 0x000fc80008000000 */
[----:B------:R-:W-:Y:S01]  /*4290*/  LOP3.LUT R9, R9, UR6, RZ, 0x3c, !PT ;  /* 0x0000000609097c12 */ /* 0x000fe2000f8e3cff */
[----:B------:R-:W-:Y:S07]  /*42a0*/  @P1 BRA `(.L_x_87) ;  /* 0xfffffff800b01947 */ /* 0x000fee000383ffff */
[----:B------:R-:W1:Y:S01]  /*42b0*/  S2UR UR6, SR_CgaCtaId ;  /* 0x00000000000679c3 */ /* 0x000e620000008800 */
[----:B------:R-:W-:Y:S01]  /*42c0*/  ELECT P0, URZ, PT ;  /* 0x0000000000ff782f */ /* 0x000fe20003800000 */
[----:B------:R-:W-:Y:S01]  /*42d0*/  HFMA2 R0, -RZ, RZ, 0, 5.9604644775390625e-08 ;  /* 0x00000001ff007431 */ /* 0x000fe200000001ff */
[----:B------:R-:W-:-:S05]  /*42e0*/  UMOV UR7, 0x40 ;  /* 0x0000004000077882 */ /* 0x000fca0000000000 */
[----:B------:R-:W-:Y:S01]  /*42f0*/  UVIRTCOUNT.DEALLOC.SMPOOL 0x80 ;  /* 0x000000800000784c */ /* 0x000fe20000000000 */
[----:B------:R-:W-:Y:S02]  /*4300*/  UISETP.NE.AND UP0, UPT, UR5, URZ, UPT ;  /* 0x000000ff0500728c */ /* 0x000fe4000bf05270 */
[----:B-1----:R-:W-:-:S09]  /*4310*/  ULEA UR6, UR6, UR7, 0x18 ;  /* 0x0000000706067291 */ /* 0x002fd2000f8ec0ff */
[----:B------:R1:W-:Y:S01]  /*4320*/  @P0 STS.U8 [UR6+0x1c], R0 ;  /* 0x00001c00ff000988 */ /* 0x0003e20008000006 */
[----:B------:R-:W-:Y:S05]  /*4330*/  BRA.U UP0, `(.L_x_88) ;  /* 0x0000000100a07547 */ /* 0x000fea000b800000 */
[----:B------:R-:W-:Y:S01]  /*4340*/  UIADD3 UR5, UPT, UPT, UR8, 0x190, URZ ;  /* 0x0000019008057890 */ /* 0x000fe2000fffe0ff */
[----:B------:R-:W-:-:S03]  /*4350*/  SHF.L.U32 R2, R9, 0x1f, RZ ;  /* 0x0000001f09027819 */ /* 0x000fc600000006ff */
[----:B------:R-:W-:-:S09]  /*4360*/  ULEA UR7, UR22, UR5, 0x3 ;  /* 0x0000000516077291 */ /* 0x000fd2000f8e18ff */
[----:B------:R-:W2:Y:S02]  /*4370*/  SYNCS.PHASECHK.TRANS64.TRYWAIT P0, [UR7], R2 ;  /* 0x00000002ff0075a7 */ /* 0x000ea40008001107 */
[----:B--2---:R-:W-:Y:S05]  /*4380*/  @!P0 BRA `(.L_x_89) ;  /* 0x0000006800248947 */ /* 0x004fea0003800000 */
.L_x_203:
[----:B------:R-:W-:-:S04]  /*4390*/  UIADD3 UR9, UPT, UPT, UR22, 0x1, URZ ;  /* 0x0000000116097890 */ /* 0x000fc8000fffe0ff */
[----:B------:R-:W-:-:S04]  /*43a0*/  UISETP.NE.AND UP1, UPT, UR9, 0x4, UPT ;  /* 0x000000040900788c */ /* 0x000fc8000bf25270 */
[----:B----4-:R-:W-:Y:S02]  /*43b0*/  USEL UR10, URZ, 0x1, UP1 ;  /* 0x00000001ff0a7887 */ /* 0x010fe40008800000 */
[----:B------:R-:W-:-:S04]  /*43c0*/  USEL UR9, UR9, URZ, UP1 ;  /* 0x000000ff09097287 */ /* 0x000fc80008800000 */
[----:B------:R-:W-:Y:S01]  /*43d0*/  ULEA UR7, UR9, UR5, 0x3 ;  /* 0x0000000509077291 */ /* 0x000fe2000f8e18ff */
[----:B-1----:R-:W-:-:S04]  /*43e0*/  LOP3.LUT R2, R9, UR10, RZ, 0x3c, !PT ;  /* 0x0000000a09027c12 */ /* 0x002fc8000f8e3cff */
[----:B------:R-:W-:-:S04]  /*43f0*/  SHF.L.U32 R3, R2, 0x1f, RZ ;  /* 0x0000001f02037819 */ /* 0x000fc800000006ff */
[----:B------:R-:W1:Y:S02]  /*4400*/  SYNCS.PHASECHK.TRANS64.TRYWAIT P0, [UR7], R3 ;  /* 0x00000003ff0075a7 */ /* 0x000e640008001107 */
[----:B-1----:R-:W-:Y:S05]  /*4410*/  @!P0 BRA `(.L_x_90) ;  /* 0x0000006800188947 */ /* 0x002fea0003800000 */
.L_x_205:
        /* <DEDUP_REMOVED lines=9> */
.L_x_207:
[----:B------:R-:W-:-:S04]  /*44b0*/  UIADD3 UR9, UPT, UPT, UR9, 0x1, URZ ;  /* 0x0000000109097890 */ /* 0x000fc8000fffe0ff */
[----:B------:R-:W-:-:S04]  /*44c0*/  UISETP.NE.AND UP1, UPT, UR9, 0x4, UPT ;  /* 0x000000040900788c */ /* 0x000fc8000bf25270 */
[----:B------:R-:W-:Y:S02]  /*44d0*/  USEL UR7, URZ, 0x1, UP1 ;  /* 0x00000001ff077887 */ /* 0x000fe40008800000 */
[----:B------:R-:W-:-:S04]  /*44e0*/  USEL UR9, UR9, URZ, UP1 ;  /* 0x000000ff09097287 */ /* 0x000fc80008800000 */
[----:B------:R-:W-:Y:S01]  /*44f0*/  ULEA UR9, UR9, UR5, 0x3 ;  /* 0x0000000509097291 */ /* 0x000fe2000f8e18ff */
[----:B------:R-:W-:-:S04]  /*4500*/  LOP3.LUT R2, R2, UR7, RZ, 0x3c, !PT ;  /* 0x0000000702027c12 */ /* 0x000fc8000f8e3cff */
[----:B------:R-:W-:Y:S01]  /*4510*/  SHF.L.U32 R2, R2, 0x1f, RZ ;  /* 0x0000001f02027819 */ /* 0x000fe200000006ff */
[----:B-1----:R-:W-:-:S04]  /*4520*/  IMAD.U32 R0, RZ, RZ, UR9 ;  /* 0x00000009ff007e24 */ /* 0x002fc8000f8e00ff */
[----:B------:R1:W2:Y:S03]  /*4530*/  SYNCS.PHASECHK.TRANS64.TRYWAIT P0, [R0+URZ], R2 ;  /* 0x00000002000075a7 */ /* 0x0002a600080011ff */
[----:B--2---:R-:W-:Y:S05]  /*4540*/  @!P0 NANOSLEEP.SYNCS 0x989680 ;  /* 0x009896800000895d */ /* 0x004fea0003900000 */
[----:B------:R-:W2:Y:S02]  /*4550*/  @!P0 SYNCS.PHASECHK.TRANS64 P0, [R0+URZ], R2 ;  /* 0x00000002000085a7 */ /* 0x000ea400080010ff */
[----:B--2---:R-:W-:Y:S05]  /*4560*/  @P0 BRA `(.L_x_92) ;  /* 0x0000000000200947 */ /* 0x004fea0003800000 */
.L_x_93:
[----:B--2---:R2:W4:Y:S02]  /*4570*/  SYNCS.PHASECHK.TRANS64.TRYWAIT P0, [R0+URZ], R2 ;  /* 0x00000002000075a7 */ /* 0x00452400080011ff */
[----:B----4-:R-:W-:Y:S05]  /*4580*/  @!P0 NANOSLEEP.SYNCS 0x989680 ;  /* 0x009896800000895d */ /* 0x010fea0003900000 */
[----:B------:R-:W4:Y:S02]  /*4590*/  @!P0 SYNCS.PHASECHK.TRANS64 P0, [R0+URZ], R2 ;  /* 0x00000002000085a7 */ /* 0x000f2400080010ff */
[----:B----4-:R-:W-:Y:S05]  /*45a0*/  @!P0 BRA `(.L_x_93) ;  /* 0xfffffffc00f08947 */ /* 0x010fea000383ffff */
[----:B------:R-:W-:Y:S05]  /*45b0*/  BRA `(.L_x_92) ;  /* 0x00000000000c7947 */ /* 0x000fea0003800000 */
.L_x_88:
[----:B------:R-:W-:-:S04]  /*45c0*/  UIADD3 UR5, UPT, UPT, UR8, 0x1d0, URZ ;  /* 0x000001d008057890 */ /* 0x000fc8000fffe0ff */
[----:B------:R-:W-:-:S09]  /*45d0*/  UPRMT UR5, UR4, 0x654, UR5 ;  /* 0x0000065404057896 */ /* 0x000fd20008000005 */
[----:B------:R-:W-:Y:S03]  /*45e0*/  SYNCS.ARRIVE.TRANS64.RED.A1T0 RZ, [UR5], RZ ;  /* 0x000000ffffff79a7 */ /* 0x000fe60008100405 */
.L_x_92:
[----:B-12---:R-:W-:Y:S01]  /*45f0*/  SHF.L.U32 R2, RZ, 0x1f, RZ ;  /* 0x0000001fff027819 */ /* 0x006fe200000006ff */
[----:B------:R-:W-:Y:S01]  /*4600*/  UIADD3 UR5, UPT, UPT, UR8, 0x1d0, URZ ;  /* 0x000001d008057890 */ /* 0x000fe2000fffe0ff */
[----:B------:R-:W-:Y:S02]  /*4610*/  PLOP3.LUT P0, PT, PT, PT, UP0, 0x80, 0x8 ;  /* 0x000000000008781c */ /* 0x000fe40003f0f008 */
[----:B------:R-:W1:Y:S02]  /*4620*/  SYNCS.PHASECHK.TRANS64.TRYWAIT P1, [UR8+0x1d0], R2 ;  /* 0x0001d002ff0075a7 */ /* 0x000e640008021108 */
[----:B-1----:R-:W-:Y:S09]  /*4630*/  @!P1 BRA `(.L_x_94) ;  /* 0x0000006400c09947 */ /* 0x002ff20003800000 */
.L_x_209:
[----:B------:R-:W-:Y:S01]  /*4640*/  @!UP0 UPRMT UR5, UR4, 0x654, UR5 ;  /* 0x0000065404058896 */ /* 0x000fe20008000005 */
[----:B------:R-:W-:Y:S02]  /*4650*/  UMOV UR8, 0xffff ;  /* 0x0000ffff00087882 */ /* 0x000fe40000000000 */
[----:B------:R-:W-:-:S06]  /*4660*/  UMOV UR4, 0x1 ;  /* 0x0000000100047882 */ /* 0x000fcc0000000000 */
[----:B------:R-:W-:Y:S01]  /*4670*/  @!P0 SYNCS.ARRIVE.TRANS64.RED.A1T0 RZ, [UR5], RZ ;  /* 0x000000ffffff89a7 */ /* 0x000fe20008100405 */
[----:B------:R-:W-:Y:S01]  /*4680*/  NOP ;  /* 0x0000000000007918 */ /* 0x000fe20000000000 */
[----:B-1----:R-:W1:Y:S01]  /*4690*/  LDS R0, [UR6+0x14] ;  /* 0x00001406ff007984 */ /* 0x002e620008000800 */
[----:B------:R-:W-:-:S04]  /*46a0*/  ULOP3.LUT UR5, UR24, 0xffff, URZ, 0xc0, !UPT ;  /* 0x0000ffff18057892 */ /* 0x000fc8000f8ec0ff */
[----:B------:R-:W-:-:S04]  /*46b0*/  USHF.R.U32.HI UR5, URZ, 0x5, UR5 ;  /* 0x00000005ff057899 */ /* 0x000fc80008011605 */
[----:B------:R-:W-:Y:S02]  /*46c0*/  USHF.L.U32 UR8, UR8, UR5, URZ ;  /* 0x0000000508087299 */ /* 0x000fe400080006ff */
[----:B------:R-:W-:-:S04]  /*46d0*/  USHF.L.U32 UR4, UR4, UR5, URZ ;  /* 0x0000000504047299 */ /* 0x000fc800080006ff */
[----:B-1----:R-:W-:-:S04]  /*46e0*/  LOP3.LUT R0, R0, UR8, RZ, 0xc0, !PT ;  /* 0x0000000800007c12 */ /* 0x002fc8000f8ec0ff */
[----:B------:R-:W-:-:S13]  /*46f0*/  ISETP.NE.AND P0, PT, R0, UR8, PT ;  /* 0x0000000800007c0c */ /* 0x000fda000bf05270 */
[----:B------:R-:W-:Y:S05]  /*4700*/  @P0 BRA `(.L_x_95) ;  /* 0x0000000000580947 */ /* 0x000fea0003800000 */
[----:B------:R-:W1:Y:S02]  /*4710*/  LDS R0, [UR6+0x18] ;  /* 0x00001806ff007984 */ /* 0x000e640008000800 */
[----:B-1----:R-:W-:-:S04]  /*4720*/  LOP3.LUT R0, R0, UR4, RZ, 0xc0, !PT ;  /* 0x0000000400007c12 */ /* 0x002fc8000f8ec0ff */
[----:B------:R-:W-:-:S13]  /*4730*/  ISETP.NE.AND P0, PT, R0, UR4, PT ;  /* 0x0000000400007c0c */ /* 0x000fda000bf05270 */
[----:B------:R-:W-:Y:S05]  /*4740*/  @P0 BRA `(.L_x_96) ;  /* 0x00000000003c0947 */ /* 0x000fea0003800000 */
[----:B------:R-:W1:Y:S01]  /*4750*/  S2R R2, SR_LANEID ;  /* 0x0000000000027919 */ /* 0x000e620000000000 */
[----:B------:R-:W-:Y:S01]  /*4760*/  ULOP3.LUT UR8, URZ, UR8, URZ, 0x33, !UPT ;  /* 0x00000008ff087292 */ /* 0x000fe2000f8e33ff */
[----:B------:R-:W-:Y:S02]  /*4770*/  VOTEU.ANY UR7, UPT, PT ;  /* 0x0000000000077886 */ /* 0x000fe400038e0100 */
[----:B------:R-:W-:-:S03]  /*4780*/  UFLO.U32 UR7, UR7 ;  /* 0x00000007000772bd */ /* 0x000fc600080e0000 */
[----:B------:R-:W-:-:S04]  /*4790*/  IMAD.U32 R0, RZ, RZ, UR8 ;  /* 0x00000008ff007e24 */ /* 0x000fc8000f8e00ff */
[----:B------:R2:W3:Y:S02]  /*47a0*/  REDUX UR5, R0 ;  /* 0x00000000000573c4 */ /* 0x0004e40000000000 */
[----:B------:R1:W-:Y:S02]  /*47b0*/  UTCATOMSWS.AND URZ, UR8 ;  /* 0x0000000800ff79e3 */ /* 0x0003e40008000000 */
[----:B-1----:R-:W-:Y:S02]  /*47c0*/  ISETP.EQ.U32.AND P0, PT, R2, UR7, PT ;  /* 0x0000000702007c0c */ /* 0x002fe4000bf02070 */
[----:B--2---:R-:W-:Y:S02]  /*47d0*/  LOP3.LUT R0, RZ, UR4, RZ, 0x33, !PT ;  /* 0x00000004ff007c12 */ /* 0x004fe4000f8e33ff */
[----:B---3--:R-:W-:Y:S02]  /*47e0*/  MOV R2, UR5 ;  /* 0x0000000500027c02 */ /* 0x008fe40008000f00 */
[----:B------:R-:W1:Y:S07]  /*47f0*/  REDUX UR4, R0 ;  /* 0x00000000000473c4 */ /* 0x000e6e0000000000 */
[----:B------:R2:W-:Y:S01]  /*4800*/  @P0 ATOMS.AND RZ, [UR6+0x14], R2 ;  /* 0x00001402ffff098c */ /* 0x0005e2000a800006 */
[----:B-1----:R-:W-:-:S05]  /*4810*/  IMAD.U32 R0, RZ, RZ, UR4 ;  /* 0x00000004ff007e24 */ /* 0x002fca000f8e00ff */
[----:B------:R2:W-:Y:S01]  /*4820*/  @P0 ATOMS.AND RZ, [UR6+0x18], R0 ;  /* 0x00001800ffff098c */ /* 0x0005e2000a800006 */
[----:B------:R-:W-:Y:S05]  /*4830*/  BRA `(.L_x_97) ;  /* 0x0000000000147947 */ /* 0x000fea0003800000 */
.L_x_96:
[----:B------:R-:W-:Y:S02]  /*4840*/  MOV R2, 0x4860 ;  /* 0x0000486000027802 */ /* 0x000fe40000000f00 */
[----:B---345:R-:W-:Y:S05]  /*4850*/  CALL.REL.NOINC `($__internal_0_$__cuda_sm10x_tcgen05_guardrail_trap_col_being_dealloced_not_returned_by_alloc) ;  /* 0x00000068009c7944 */ /* 0x038fea0003c00000 */
[----:B------:R-:W-:Y:S05]  /*4860*/  BRA `(.L_x_97) ;  /* 0x0000000000087947 */ /* 0x000fea0003800000 */
.L_x_95:
[----:B------:R-:W-:Y:S02]  /*4870*/  MOV R2, 0x4890 ;  /* 0x0000489000027802 */ /* 0x000fe40000000f00 */
[----:B---345:R-:W-:Y:S05]  /*4880*/  CALL.REL.NOINC `($__internal_2_$__cuda_sm10x_tcgen05_guardrail_trap_unallocated_columns_being_dealloced) ;  /* 0x0000006800a87944 */ /* 0x038fea0003c00000 */
.L_x_97:
[----:B------:R-:W-:Y:S01]  /*4890*/  NOP ;  /* 0x0000000000007918 */ /* 0x000fe20000000000 */
[----:B----4-:R-:W-:Y:S05]  /*48a0*/  EXIT ;  /* 0x000000000000794d */ /* 0x010fea0003800000 */
.L_x_68:
[----:B------:R-:W-:-:S09]  /*48b0*/  UISETP.NE.OR UP5, UPT, UR10, 0x3, !UP5 ;  /* 0x000000030a00788c */ /* 0x000fd2000efa5670 */
[----:B------:R-:W-:Y:S05]  /*48c0*/  BRA.U UP5, `(.L_x_98) ;  /* 0x0000001105747547 */ /* 0x000fea000b800000 */
[----:B------:R-:W1:Y:S01]  /*48d0*/  LDC R0, c[0x0][0xb30] ;  /* 0x0002cc00ff007b82 */ /* 0x000e620000000800 */
[----:B------:R-:W2:Y:S01]  /*48e0*/  LDCU.64 UR8, c[0x0][0x888] ;  /* 0x00011100ff0877ac */ /* 0x000ea20008000a00 */
[----:B------:R-:W-:Y:S02]  /*48f0*/  HFMA2 R27, -RZ, RZ, 0, 0 ;  /* 0x00000000ff1b7431 */ /* 0x000fe400000001ff */
[----:B------:R-:W-:Y:S01]  /*4900*/  IMAD.MOV.U32 R29, RZ, RZ, 0x1 ;  /* 0x00000001ff1d7424 */ /* 0x000fe200078e00ff */
[----:B------:R-:W-:Y:S01]  /*4910*/  MOV R25, 0x1000 ;  /* 0x0000100000197802 */ /* 0x000fe20000000f00 */
[----:B------:R-:W3:Y:S01]  /*4920*/  LDCU.64 UR4, c[0x0][0x890] ;  /* 0x00011200ff0477ac */ /* 0x000ee20008000a00 */
[----:B------:R-:W-:Y:S01]  /*4930*/  IMAD.MOV.U32 R28, RZ, RZ, RZ ;  /* 0x000000ffff1c7224 */ /* 0x000fe200078e00ff */
[----:B------:R-:W4:Y:S01]  /*4940*/  LDC R24, c[0x0][0x370] ;  /* 0x0000dc00ff187b82 */ /* 0x000f220000000800 */
[----:B------:R-:W-:Y:S01]  /*4950*/  UMOV UR7, 0x400 ;  /* 0x0000040000077882 */ /* 0x000fe20000000000 */
[----:B------:R-:W-:-:S02]  /*4960*/  UPLOP3.LUT UP1, UPT, UPT, UPT, UPT, 0x40, 0x4 ;  /* 0x000000000004789c */ /* 0x000fc40003f2e870 */
[----:B------:R-:W-:-:S04]  /*4970*/  ULEA UR7, UR37, UR7, 0x18 ;  /* 0x0000000725077291 */ /* 0x000fc8000f8ec0ff */
[----:B------:R-:W4:Y:S01]  /*4980*/  LDC R3, c[0x0][0xb0c] ;  /* 0x0002c300ff037b82 */ /* 0x000f220000000800 */
[----:B------:R-:W-:Y:S02]  /*4990*/  UIADD3 UR13, UPT, UPT, UR7, 0x118, URZ ;  /* 0x00000118070d7890 */ /* 0x000fe4000fffe0ff */
[----:B--2---:R-:W-:Y:S02]  /*49a0*/  UISETP.NE.U32.AND UP3, UPT, UR8, URZ, UPT ;  /* 0x000000ff0800728c */ /* 0x004fe4000bf65070 */
[----:B------:R-:W-:Y:S02]  /*49b0*/  UIADD3 UR41, UPT, UPT, UR7, 0x100, URZ ;  /* 0x0000010007297890 */ /* 0x000fe4000fffe0ff */
[----:B---3--:R-:W-:Y:S01]  /*49c0*/  UISETP.NE.U32.AND UP4, UPT, UR4, URZ, UPT ;  /* 0x000000ff0400728c */ /* 0x008fe2000bf85070 */
[----:B------:R-:W2:Y:S01]  /*49d0*/  LDC R18, c[0x0][0xb20] ;  /* 0x0002c800ff127b82 */ /* 0x000ea20000000800 */
[----:B-1----:R-:W-:Y:S01]  /*49e0*/  ISETP.NE.AND P1, PT, R0, 0x1, PT ;  /* 0x000000010000780c */ /* 0x002fe20003f25270 */
[----:B------:R-:W-:-:S02]  /*49f0*/  UISETP.NE.AND.EX UP3, UPT, UR9, URZ, UPT, UP3 ;  /* 0x000000ff0900728c */ /* 0x000fc4000bf65330 */
[----:B------:R-:W-:Y:S02]  /*4a00*/  UIADD3 UR33, UPT, UPT, UR7, 0x108, URZ ;  /* 0x0000010807217890 */ /* 0x000fe4000fffe0ff */
[----:B------:R-:W-:Y:S02]  /*4a10*/  UIADD3 UR25, UPT, UPT, UR7, 0x110, URZ ;  /* 0x0000011007197890 */ /* 0x000fe4000fffe0ff */
[----:B------:R-:W1:Y:S01]  /*4a20*/  LDC.64 R30, c[0x0][0x348] ;  /* 0x0000d200ff1e7b82 */ /* 0x000e620000000a00 */
[----:B------:R-:W-:Y:S02]  /*4a30*/  UPRMT UR13, UR37, 0x654, UR13 ;  /* 0x00000654250d7896 */ /* 0x000fe4000800000d */
[----:B------:R-:W-:-:S05]  /*4a40*/  UISETP.NE.AND.EX UP4, UPT, UR5, URZ, UPT, UP4 ;  /* 0x000000ff0500728c */ /* 0x000fca000bf85340 */
[----:B------:R-:W3:Y:S08]  /*4a50*/  LDC.64 R16, c[0x0][0xb10] ;  /* 0x0002c400ff107b82 */ /* 0x000ef00000000a00 */
[----:B------:R-:W1:Y:S08]  /*4a60*/  LDC.64 R6, c[0x0][0xb18] ;  /* 0x0002c600ff067b82 */ /* 0x000e700000000a00 */
[----:B------:R-:W1:Y:S08]  /*4a70*/  LDC.64 R4, c[0x0][0xb28] ;  /* 0x0002ca00ff047b82 */ /* 0x000e700000000a00 */
[----:B--2-4-:R-:W1:Y:S02]  /*4a80*/  LDC R19, c[0x0][0x374] ;  /* 0x0000dd00ff137b82 */ /* 0x014e640000000800 */
.L_x_109:
[C---:B------:R-:W-:Y:S02]  /*4a90*/  LEA R0, R28.reuse, UR7, 0x3 ;  /* 0x000000071c007c11 */ /* 0x040fe4000f8e18ff */
[----:B------:R-:W-:Y:S02]  /*4aa0*/  SHF.L.U32 R2, R27, 0x1f, RZ ;  /* 0x0000001f1b027819 */ /* 0x000fe400000006ff */
[----:B------:R-:W-:Y:S02]  /*4ab0*/  LEA R20, R28, UR7, 0x4 ;  /* 0x000000071c147c11 */ /* 0x000fe4000f8e20ff */
[----:B--2---:R-:W2:Y:S02]  /*4ac0*/  SYNCS.PHASECHK.TRANS64.TRYWAIT P0, [R0+URZ+0x150], R2 ;  /* 0x00015002000075a7 */ /* 0x004ea400080011ff */
[----:B--2---:R-:W-:Y:S05]  /*4ad0*/  @!P0 BRA `(.L_x_99) ;  /* 0x0000006000b08947 */ /* 0x004fea0003800000 */
.L_x_210:
[----:B------:R-:W-:Y:S01]  /*4ae0*/  ISETP.GE.AND P0, PT, R40, 0x1, PT ;  /* 0x000000012800780c */ /* 0x000fe20003f06270 */
[----:B------:R-:W4:Y:S01]  /*4af0*/  LDS.128 R20, [R20+0x1e0] ;  /* 0x0001e00014147984 */ /* 0x000f220000000c00 */
[----:B--2---:R-:W-:Y:S01]  /*4b00*/  VIADD R0, R0, 0x160 ;  /* 0x0000016000007836 */ /* 0x004fe20000000000 */
[----:B------:R-:W-:Y:S01]  /*4b10*/  @!PT LDS RZ, [RZ] ;  /* 0x00000000fffff984 */ /* 0x000fe20000000800 */
[----:B------:R-:W-:Y:S01]  /*4b20*/  @!PT LDS RZ, [RZ] ;  /* 0x00000000fffff984 */ /* 0x000fe20000000800 */
[----:B------:R-:W-:Y:S01]  /*4b30*/  @!PT LDS RZ, [RZ] ;  /* 0x00000000fffff984 */ /* 0x000fe20000000800 */
[----:B------:R-:W-:Y:S01]  /*4b40*/  @!PT LDS RZ, [RZ] ;  /* 0x00000000fffff984 */ /* 0x000fe20000000800 */
[----:B------:R2:W-:Y:S06]  /*4b50*/  MEMBAR.ALL.CTA ;  /* 0x0000000000007992 */ /* 0x0005ec0000008000 */
[----:B--2---:R-:W2:Y:S01]  /*4b60*/  FENCE.VIEW.ASYNC.S ;  /* 0x00000000000073c6 */ /* 0x004ea20000000000 */
[----:B------:R-:W-:Y:S04]  /*4b70*/  PRMT R0, RZ, 0x654, R0 ;  /* 0x00000654ff007816 */ /* 0x000fe80000000000 */
[----:B--2---:R2:W-:Y:S01]  /*4b80*/  SYNCS.ARRIVE.TRANS64.RED.A1T0 RZ, [R0+URZ], RZ ;  /* 0x000000ff00ff79a7 */ /* 0x0045e200081004ff */
[----:B----4-:R-:W-:Y:S11]  /*4b90*/  LOP3.LUT P3, RZ, R22, 0x1, RZ, 0xc0, !PT ;  /* 0x0000000116ff7812 */ /* 0x010ff6000786c0ff */
[----:B------:R-:W-:Y:S02]  /*4ba0*/  @!UPT UIADD3 URZ, UPT, UPT, URZ, URZ, URZ ;  /* 0x000000fffffff290 */ /* 0x000fe4000fffe0ff */
[----:B------:R-:W-:Y:S02]  /*4bb0*/  @P3 MOV R11, R20 ;  /* 0x00000014000b3202 */ /* 0x000fe40000000f00 */
[----:B------:R-:W-:Y:S01]  /*4bc0*/  @P3 LOP3.LUT R10, R21, 0xffff, RZ, 0xc0, !PT ;  /* 0x0000ffff150a3812 */ /* 0x000fe200078ec0ff */
[----:B--2---:R-:W-:Y:S06]  /*4bd0*/  @!P0 BRA `(.L_x_100) ;  /* 0x0000000000a48947 */ /* 0x004fec0003800000 */
[-C--:B-1----:R-:W-:Y:S01]  /*4be0*/  IMAD.HI.U32 R0, R19, R7.reuse, RZ ;  /* 0x0000000713007227 */ /* 0x082fe200078e00ff */
[----:B------:R-:W-:Y:S02]  /*4bf0*/  ISETP.NE.AND P0, PT, R6, 0x1, PT ;  /* 0x000000010600780c */ /* 0x000fe40003f05270 */
[----:B------:R-:W-:Y:S01]  /*4c00*/  ISETP.NE.AND P2, PT, R40, 0x1, PT ;  /* 0x000000012800780c */ /* 0x000fe20003f45270 */
[----:B---3--:R-:W-:Y:S01]  /*4c10*/  IMAD.HI.U32 R9, R24, R16, RZ ;  /* 0x0000001018097227 */ /* 0x008fe200078e00ff */
[----:B------:R-:W-:Y:S02]  /*4c20*/  SHF.R.U32.HI R0, RZ, R18, R0 ;  /* 0x00000012ff007219 */ /* 0x000fe40000011600 */
[----:B------:R-:W-:Y:S01]  /*4c30*/  ISETP.NE.AND P4, PT, R3, 0x1, PT ;  /* 0x000000010300780c */ /* 0x000fe20003f85270 */
[----:B------:R-:W-:Y:S01]  /*4c40*/  IMAD.HI.U32 R13, R10, R7, RZ ;  /* 0x000000070a0d7227 */ /* 0x000fe200078e00ff */
[----:B------:R-:W-:Y:S02]  /*4c50*/  SHF.R.U32.HI R9, RZ, R17, R9 ;  /* 0x00000011ff097219 */ /* 0x000fe40000011609 */
[----:B------:R-:W-:Y:S01]  /*4c60*/  SEL R0, R19, R0, !P0 ;  /* 0x0000000013007207 */ /* 0x000fe20004000000 */
[----:B------:R-:W-:Y:S01]  /*4c70*/  IMAD.HI.U32 R12, R11, R16, RZ ;  /* 0x000000100b0c7227 */ /* 0x000fe200078e00ff */
[----:B------:R-:W-:Y:S03]  /*4c80*/  SEL R9, R24, R9, !P4 ;  /* 0x0000000918097207 */ /* 0x000fe60006000000 */
[-C--:B------:R-:W-:Y:S01]  /*4c90*/  IMAD.HI.U32 R8, R0, R4.reuse, RZ ;  /* 0x0000000400087227 */ /* 0x080fe200078e00ff */
[----:B------:R-:W-:Y:S03]  /*4ca0*/  SHF.R.U32.HI R12, RZ, R17, R12 ;  /* 0x00000011ff0c7219 */ /* 0x000fe6000001160c */
[----:B------:R-:W-:Y:S01]  /*4cb0*/  IMAD.HI.U32 R2, R9, R4, RZ ;  /* 0x0000000409027227 */ /* 0x000fe200078e00ff */
[-C--:B------:R-:W-:Y:S02]  /*4cc0*/  @P2 SHF.R.U32.HI R0, RZ, R5.reuse, R8 ;  /* 0x00000005ff002219 */ /* 0x080fe40000011608 */
[----:B------:R-:W-:Y:S02]  /*4cd0*/  SHF.R.U32.HI R8, RZ, R18, R13 ;  /* 0x00000012ff087219 */ /* 0x000fe4000001160d */
[----:B------:R-:W-:Y:S01]  /*4ce0*/  @P2 SHF.R.U32.HI R9, RZ, R5, R2 ;  /* 0x00000005ff092219 */ /* 0x000fe20000011602 */
[----:B------:R-:W-:Y:S01]  /*4cf0*/  IMAD R0, R40, R0, RZ ;  /* 0x0000000028007224 */ /* 0x000fe200078e02ff */
[----:B------:R-:W-:Y:S02]  /*4d00*/  SEL R8, R10, R8, !P0 ;  /* 0x000000080a087207 */ /* 0x000fe40004000000 */
[----:B------:R-:W-:Y:S01]  /*4d10*/  SEL R2, R11, R12, !P4 ;  /* 0x0000000c0b027207 */ /* 0x000fe20006000000 */
[----:B------:R-:W-:Y:S01]  /*4d20*/  IMAD R12, R40, R9, RZ ;  /* 0x00000009280c7224 */ /* 0x000fe200078e02ff */
[C---:B------:R-:W-:Y:S01]  /*4d30*/  ISETP.GE.AND P0, PT, R8.reuse, R0, PT ;  /* 0x000000000800720c */ /* 0x040fe20003f06270 */
[----:B------:R-:W-:Y:S03]  /*4d40*/  IMAD.HI.U32 R0, R8, R4, RZ ;  /* 0x0000000408007227 */ /* 0x000fe600078e00ff */
[----:B------:R-:W-:Y:S02]  /*4d50*/  ISETP.GE.OR P0, PT, R2, R12, P0 ;  /* 0x0000000c0200720c */ /* 0x000fe40000706670 */
[-C--:B------:R-:W-:Y:S04]  /*4d60*/  SHF.R.U32.HI R0, RZ, R5.reuse, R0 ;  /* 0x00000005ff007219 */ /* 0x080fe80000011600 */
[----:B------:R-:W-:Y:S05]  /*4d70*/  SEL R13, R8, R0, !P2 ;  /* 0x00000000080d7207 */ /* 0x000fea0005000000 */
[----:B------:R-:W-:Y:S02]  /*4d80*/  IMAD.MOV R12, RZ, RZ, -R13 ;  /* 0x000000ffff0c7224 */ /* 0x000fe400078e0a0d */
[----:B------:R-:W-:Y:S04]  /*4d90*/  @!P0 IMAD.HI.U32 R0, R2, R4, RZ ;  /* 0x0000000402008227 */ /* 0x000fe800078e00ff */
[----:B------:R-:W-:Y:S01]  /*4da0*/  IMAD R12, R40, R12, R8 ;  /* 0x0000000c280c7224 */ /* 0x000fe200078e0208 */
[----:B------:R-:W-:Y:S04]  /*4db0*/  @!P0 SHF.R.U32.HI R0, RZ, R5, R0 ;  /* 0x00000005ff008219 */ /* 0x000fe80000011600 */
[----:B------:R-:W-:Y:S04]  /*4dc0*/  @!P0 SEL R0, R2, R0, !P2 ;  /* 0x0000000002008207 */ /* 0x000fe80005000000 */
[----:B------:R-:W-:Y:S01]  /*4dd0*/  @!P0 IADD3 R13, PT, PT, R13, -R0, RZ ;  /* 0x800000000d0d8210 */ /* 0x000fe20007ffe0ff */
[----:B------:R-:W-:Y:S01]  /*4de0*/  @!P0 IMAD R0, R9, R12, R0 ;  /* 0x0000000c09008224 */ /* 0x000fe200078e0200 */
[----:B------:R-:W-:Y:S01]  /*4df0*/  IADD3 R9, PT, PT, -R8, RZ, RZ ;  /* 0x000000ff08097210 */ /* 0x000fe20007ffe1ff */
[--C-:B------:R-:W-:Y:S02]  /*4e00*/  IMAD.MOV R12, RZ, RZ, -R2.reuse ;  /* 0x000000ffff0c7224 */ /* 0x100fe400078e0a02 */
[----:B------:R-:W-:Y:S02]  /*4e10*/  @!P0 IMAD R8, R13, R40, R2 ;  /* 0x000000280d088224 */ /* 0x000fe400078e0202 */
[----:B------:R-:W-:Y:S02]  /*4e20*/  @!P0 IMAD.MOV.U32 R2, RZ, RZ, R0 ;  /* 0x000000ffff028224 */ /* 0x000fe400078e0000 */
[----:B------:R-:W-:Y:S02]  /*4e30*/  IMAD R11, R3, R12, R11 ;  /* 0x0000000c030b7224 */ /* 0x000fe400078e020b */
[----:B------:R-:W-:Y:S02]  /*4e40*/  IMAD R10, R6, R9, R10 ;  /* 0x00000009060a7224 */ /* 0x000fe400078e020a */
[----:B------:R-:W-:Y:S02]  /*4e50*/  IMAD R11, R2, R3, R11 ;  /* 0x00000003020b7224 */ /* 0x000fe400078e020b */
[----:B------:R-:W-:Y:S02]  /*4e60*/  IMAD R10, R8, R6, R10 ;  /* 0x00000006080a7224 */ /* 0x000fe400078e020a */
.L_x_100:
[----:B------:R-:W-:Y:S05]  /*4e70*/  BRA.U UP1, `(.L_x_101) ;  /* 0x0000000101107547 */ /* 0x000fea000b800000 */
[----:B------:R-:W-:Y:S04]  /*4e80*/  MOV R2, UR6 ;  /* 0x0000000600027c02 */ /* 0x000fe80008000f00 */
[----:B------:R-:W-:Y:S04]  /*4e90*/  SHF.L.U32 R2, R2, 0x1f, RZ ;  /* 0x0000001f02027819 */ /* 0x000fe800000006ff */
[----:B------:R-:W2:Y:S02]  /*4ea0*/  SYNCS.PHASECHK.TRANS64.TRYWAIT P0, [UR7+0x148], R2 ;  /* 0x00014802ff0075a7 */ /* 0x000ea40008001107 */
[----:B--2---:R-:W-:Y:S05]  /*4eb0*/  @!P0 BRA `(.L_x_102) ;  /* 0x0000005c00cc8947 */ /* 0x004fea0003800000 */
.L_x_101:
[----:B------:R-:W-:Y:S02]  /*4ec0*/  R2UR UR42, R15 ;  /* 0x000000000f2a72ca */ /* 0x000fe400000e0000 */
[----:B------:R-:W-:Y:S02]  /*4ed0*/  R2UR UR43, R14 ;  /* 0x000000000e2b72ca */ /* 0x000fe400000e0000 */
[----:B------:R-:W-:Y:S02]  /*4ee0*/  ISETP.NE.U32.AND P2, PT, RZ, UR4, PT ;  /* 0x00000004ff007c0c */ /* 0x000fe4000bf45070 */
[----:B------:R-:W-:Y:S02]  /*4ef0*/  SHF.L.U32 R14, R29, 0x1f, RZ ;  /* 0x0000001f1d0e7819 */ /* 0x000fe400000006ff */
[----:B------:R-:W-:Y:S05]  /*4f00*/  ISETP.NE.AND.EX P2, PT, RZ, UR5, PT, P2 ;  /* 0x00000005ff007c0c */ /* 0x000fea000bf45320 */
[----:B------:R-:W-:Y:S02]  /*4f10*/  USHF.L.U32 UR42, UR42, 0x8, URZ ;  /* 0x000000082a2a7899 */ /* 0x000fe400080006ff */
[----:B------:R-:W-:Y:S01]  /*4f20*/  USHF.L.U32 UR43, UR43, 0x6, URZ ;  /* 0x000000062b2b7899 */ /* 0x000fe200080006ff */
[----:B------:R-:W-:Y:S11]  /*4f30*/  BRA.U !UP4, `(.L_x_103) ;  /* 0x000000010c347547 */ /* 0x000ff6000b800000 */
[----:B------:R-:W-:Y:S01]  /*4f40*/  UPLOP3.LUT UP0, UPT, UPT, UPT, UP3, 0x80, 0x8 ;  /* 0x000000000008789c */ /* 0x000fe20003f0f030 */
[----:B--2---:R-:W-:Y:S02]  /*4f50*/  HFMA2 R0, -RZ, RZ, 0, 5.9604644775390625e-08 ;  /* 0x00000001ff007431 */ /* 0x004fe400000001ff */
[----:B------:R-:W-:Y:S03]  /*4f60*/  IMAD.MOV.U32 R96, RZ, RZ, 0x1 ;  /* 0x00000001ff607424 */ /* 0x000fe600078e00ff */
[----:B------:R-:W-:Y:S05]  /*4f70*/  PLOP3.LUT P0, PT, PT, PT, UP0, 0x80, 0x8 ;  /* 0x000000000008781c */ /* 0x000fea0003f0f008 */
[----:B------:R-:W2:Y:S01]  /*4f80*/  @UP0 LDCU.64 UR10, c[0x0][0x888] ;  /* 0x00011100ff0a07ac */ /* 0x000ea20008000a00 */
[----:B------:R-:W-:Y:S07]  /*4f90*/  @UP0 UIMAD UR8, UR36, UR4, URZ ;  /* 0x00000004240802a4 */ /* 0x000fee000f8e02ff */
[----:B------:R-:W-:Y:S01]  /*4fa0*/  @!P0 PRMT R96, R0, 0x7610, R96 ;  /* 0x0000761000608816 */ /* 0x000fe20000000060 */
[----:B--2---:R-:W-:Y:S03]  /*4fb0*/  @UP0 UIMAD.WIDE UR10, UR8, 0x4, UR10 ;  /* 0x00000004080a08a5 */ /* 0x004fe6000f8e020a */
[----:B------:R-:W2:Y:S03]  /*4fc0*/  @!UP0 LDCU UR8, c[0x0][0x880] ;  /* 0x00011000ff0887ac */ /* 0x000ea60008000800 */
[----:B------:R-:W-:Y:S01]  /*4fd0*/  IMAD.U32 R8, RZ, RZ, UR10 ;  /* 0x0000000aff087e24 */ /* 0x000fe2000f8e00ff */
[----:B------:R-:W-:Y:S05]  /*4fe0*/  MOV R9, UR11 ;  /* 0x0000000b00097c02 */ /* 0x000fea0008000f00 */
[----:B-----5:R4:W5:Y:S02]  /*4ff0*/  @P0 LDG.E R49, desc[UR46][R8.64] ;  /* 0x0000002e08310981 */ /* 0x020964000c1e1900 */
[----:B--2-4-:R-:W-:Y:S07]  /*5000*/  @!P0 IMAD.U32 R49, RZ, RZ, UR8 ;  /* 0x00000008ff318e24 */ /* 0x014fee000f8e00ff */
.L_x_103:
[----:B-----5:R-:W-:Y:S01]  /*5010*/  @!P2 FSETP.EQ.AND P0, PT, R49, RZ, PT ;  /* 0x000000ff3100a20b */ /* 0x020fe20003f02000 */
[----:B------:R-:W-:Y:S01]  /*5020*/  @!UPT UIADD3 URZ, UPT, UPT, URZ, URZ, URZ ;  /* 0x000000fffffff290 */ /* 0x000fe2000fffe0ff */
[----:B------:R-:W-:Y:S11]  /*5030*/  @!P2 BRA `(.L_x_104) ;  /* 0x000000000014a947 */ /* 0x000ff60003800000 */
[----:B------:R-:W-:Y:S02]  /*5040*/  LOP3.LUT P2, RZ, R96, 0xff, RZ, 0xc0, !PT ;  /* 0x000000ff60ff7812 */ /* 0x000fe4000784c0ff */
[----:B------:R-:W-:Y:S04]  /*5050*/  PLOP3.LUT P0, PT, PT, PT, UP0, 0x80, 0x8 ;  /* 0x000000000008781c */ /* 0x000fe80003f0f008 */
[----:B------:R-:W-:Y:S07]  /*5060*/  PLOP3.LUT P0, PT, P0, PT, PT, 0x8, 0x80 ;  /* 0x000000000080781c */ /* 0x000fee000070e170 */
[----:B------:R-:W-:Y:S11]  /*5070*/  @P2 FSETP.EQ.AND P0, PT, R49, RZ, PT ;  /* 0x000000ff3100220b */ /* 0x000ff60003f02000 */
[----:B------:R-:W-:Y:S02]  /*5080*/  @!UPT UIADD3 URZ, UPT, UPT, URZ, URZ, URZ ;  /* 0x000000fffffff290 */ /* 0x000fe4000fffe0ff */
.L_x_104:
[----:B------:R-:W4:Y:S01]  /*5090*/  SYNCS.PHASECHK.TRANS64.TRYWAIT P2, [UR7+0x120], R14 ;  /* 0x0001200eff0075a7 */ /* 0x000f220008041107 */
[----:B------:R-:W-:Y:S04]  /*50a0*/  ELECT P4, URZ, PT ;  /* 0x0000000000ff782f */ /* 0x000fe80003880000 */
[----:B------:R-:W-:Y:S11]  /*50b0*/  PLOP3.LUT P4, PT, P0, P4, PT, 0xf2, 0x2f ;  /* 0x00000000002f781c */ /* 0x000ff60000789e72 */
[----:B------:R-:W-:Y:S02]  /*50c0*/  @!UPT UIADD3 URZ, UPT, UPT, URZ, URZ, URZ ;  /* 0x000000fffffff290 */ /* 0x000fe4000fffe0ff */
[----:B-1----:R-:W-:Y:S05]  /*50d0*/  @!P4 IADD3 R8, P0, PT, R30, 0x580, RZ ;  /* 0x000005801e08c810 */ /* 0x002fea0007f1e0ff */
[----:B--2---:R-:W-:Y:S01]  /*50e0*/  @!P4 IMAD.X R2, RZ, RZ, R31, P0 ;  /* 0x000000ffff02c224 */ /* 0x004fe200000e061f */
[----:B----4-:R-:W-:Y:S07]  /*50f0*/  @!P2 BRA `(.L_x_105) ;  /* 0x0000005c0054a947 */ /* 0x010fee0003800000 */
.L_x_213:
[----:B------:R-:W-:Y:S01]  /*5100*/  @!P4 R2UR UR9, R8 ;  /* 0x000000000809c2ca */ /* 0x000fe200000e0000 */
[----:B------:R-:W-:Y:S01]  /*5110*/  VOTEU.ALL UP1, P4 ;  /* 0x0000000000ff7886 */ /* 0x000fe20002020000 */
[----:B------:R-:W-:Y:S01]  /*5120*/  @!P4 R2UR UR8, R2 ;  /* 0x000000000208c2ca */ /* 0x000fe200000e0000 */
[----:B------:R-:W-:Y:S01]  /*5130*/  VOTEU.ALL UP2, P4 ;  /* 0x0000000000ff7886 */ /* 0x000fe20002040000 */
[----:B------:R-:W-:Y:S01]  /*5140*/  UMOV UR16, 0x0 ;  /* 0x0000000000107882 */ /* 0x000fe20000000000 */
[----:B------:R-:W-:Y:S01]  /*5150*/  UMOV UR17, 0x10000000 ;  /* 0x1000000000117882 */ /* 0x000fe20000000000 */
[----:B------:R-:W-:Y:S01]  /*5160*/  @!UP1 UIADD3 UR40, UPT, UPT, UR7, 0x300, URZ ;  /* 0x0000030007289890 */ /* 0x000fe2000fffe0ff */
[----:B-1----:R-:W-:Y:S01]  /*5170*/  @!P4 IMAD.MOV.U32 R0, RZ, RZ, 0x1000 ;  /* 0x00001000ff00c424 */ /* 0x002fe200078e00ff */
[----:B------:R-:W-:Y:S01]  /*5180*/  UMOV UR44, UR36 ;  /* 0x00000024002c7c82 */ /* 0x000fe20008000000 */
[----:B------:R-:W-:Y:S01]  /*5190*/  @!UP1 UIADD3 UR10, UPT, UPT, UR42, 0x80, URZ ;  /* 0x000000802a0a9890 */ /* 0x000fe2000fffe0ff */
[----:B------:R-:W-:Y:S01]  /*51a0*/  UMOV UR11, UR43 ;  /* 0x0000002b000b7c82 */ /* 0x000fe20008000000 */
[----:B------:R-:W-:Y:S02]  /*51b0*/  UMOV UR12, UR36 ;  /* 0x00000024000c7c82 */ /* 0x000fe40008000000 */
[----:B------:R-:W-:Y:S01]  /*51c0*/  IMAD.U32 R8, RZ, RZ, UR9 ;  /* 0x00000009ff087e24 */ /* 0x000fe2000f8e00ff */
[----:B------:R-:W-:Y:S01]  /*51d0*/  UMOV UR9, UR41 ;  /* 0x0000002900097c82 */ /* 0x000fe20008000000 */
[----:B------:R-:W-:Y:S01]  /*51e0*/  IMAD.U32 R9, RZ, RZ, UR8 ;  /* 0x00000008ff097e24 */ /* 0x000fe2000f8e00ff */
[----:B------:R-:W-:Y:S02]  /*51f0*/  @!UP1 UIADD3 UR8, UPT, UPT, UR7, 0xb00, URZ ;  /* 0x00000b0007089890 */ /* 0x000fe4000fffe0ff */
[----:B------:R-:W-:Y:S01]  /*5200*/  @!P4 R2UR UR18, R8 ;  /* 0x000000000812c2ca */ /* 0x000fe200000e0000 */
[----:B------:R-:W-:Y:S01]  /*5210*/  VOTEU.ALL UP1, P4 ;  /* 0x0000000000ff7886 */ /* 0x000fe20002020000 */
[----:B------:R-:W-:Y:S01]  /*5220*/  @!P4 R2UR UR19, R9 ;  /* 0x000000000913c2ca */ /* 0x000fe200000e0000 */
[----:B------:R-:W-:Y:S01]  /*5230*/  UPRMT UR14, UR37, 0x654, UR41 ;  /* 0x00000654250e7896 */ /* 0x000fe20008000029 */
[----:B------:R-:W-:Y:S05]  /*5240*/  @!P4 IADD3 R8, P0, PT, R30, 0x580, RZ ;  /* 0x000005801e08c810 */ /* 0x000fea0007f1e0ff */
[----:B------:R-:W-:Y:S06]  /*5250*/  @!P4 IMAD.X R2, RZ, RZ, R31, P0 ;  /* 0x000000ffff02c224 */ /* 0x000fec00000e061f */
[----:B------:R1:W-:Y:S01]  /*5260*/  @!UP2 UTMALDG.3D [UR40], [UR18], desc[UR16] ;  /* 0x000010281200a5b4 */ /* 0x0003e20008011000 */
[----:B------:R1:W-:Y:S01]  /*5270*/  @!UP1 UTMALDG.3D [UR8], [UR18], desc[UR16] ;  /* 0x00001008120095b4 */ /* 0x0003e20008011000 */
[----:B------:R1:W-:Y:S01]  /*5280*/  @!P4 SYNCS.ARRIVE.TRANS64.RED.A0TR RZ, [UR7+0x100], R0 ;  /* 0x00010000ffffc9a7 */ /* 0x0003e20008300407 */
[----:B------:R-:W-:Y:S01]  /*5290*/  SYNCS.ARRIVE.TRANS64.RED.A1T0 RZ, [UR14], RZ ;  /* 0x000000ffffff79a7 */ /* 0x000fe2000810040e */
[----:B------:R-:W2:Y:S02]  /*52a0*/  SYNCS.PHASECHK.TRANS64.TRYWAIT P2, [UR7+0x128], R14 ;  /* 0x0001280eff0075a7 */ /* 0x000ea40008041107 */
[----:B-12---:R-:W-:Y:S05]  /*52b0*/  @!P2 BRA `(.L_x_106) ;  /* 0x0000005800fca947 */ /* 0x006fea0003800000 */
.L_x_215:
        /* <DEDUP_REMOVED lines=8> */
[----:B------:R-:W-:Y:S01]  /*5340*/  @!UP1 UIADD3 UR32, UPT, UPT, UR7, 0x1300, URZ ;  /* 0x0000130007209890 */ /* 0x000fe2000fffe0ff */
[----:B------:R-:W-:Y:S01]  /*5350*/  UMOV UR35, UR43 ;  /* 0x0000002b00237c82 */ /* 0x000fe20008000000 */
[----:B------:R-:W-:Y:S03]  /*5360*/  @!UP1 UIADD3 UR10, UPT, UPT, UR42, 0xa0, URZ ;  /* 0x000000a02a0a9890 */ /* 0x000fe6000fffe0ff */
[----:B------:R-:W-:Y:S01]  /*5370*/  IMAD.U32 R8, RZ, RZ, UR9 ;  /* 0x00000009ff087e24 */ /* 0x000fe2000f8e00ff */
[----:B------:R-:W-:Y:S01]  /*5380*/  UMOV UR9, UR33 ;  /* 0x0000002100097c82 */ /* 0x000fe20008000000 */
[----:B------:R-:W-:Y:S01]  /*5390*/  IMAD.U32 R9, RZ, RZ, UR8 ;  /* 0x00000008ff097e24 */ /* 0x000fe2000f8e00ff */
[----:B------:R-:W-:Y:S02]  /*53a0*/  @!UP1 UIADD3 UR8, UPT, UPT, UR7, 0x1b00, URZ ;  /* 0x00001b0007089890 */ /* 0x000fe4000fffe0ff */
[----:B------:R-:W-:Y:S01]  /*53b0*/  @!P4 R2UR UR18, R8 ;  /* 0x000000000812c2ca */ /* 0x000fe200000e0000 */
[----:B------:R-:W-:Y:S01]  /*53c0*/  VOTEU.ALL UP1, P4 ;  /* 0x0000000000ff7886 */ /* 0x000fe20002020000 */
[----:B------:R-:W-:Y:S01]  /*53d0*/  @!P4 R2UR UR19, R9 ;  /* 0x000000000913c2ca */ /* 0x000fe200000e0000 */
[----:B------:R-:W-:Y:S01]  /*53e0*/  UMOV UR11, UR43 ;  /* 0x0000002b000b7c82 */ /* 0x000fe20008000000 */
[----:B------:R-:W-:Y:S01]  /*53f0*/  UMOV UR12, UR36 ;  /* 0x00000024000c7c82 */ /* 0x000fe20008000000 */
[----:B------:R-:W-:Y:S01]  /*5400*/  UPRMT UR14, UR37, 0x654, UR33 ;  /* 0x00000654250e7896 */ /* 0x000fe20008000021 */
[----:B------:R-:W-:Y:S05]  /*5410*/  @!P4 IADD3 R8, P0, PT, R30, 0x580, RZ ;  /* 0x000005801e08c810 */ /* 0x000fea0007f1e0ff */
[----:B------:R-:W-:Y:S04]  /*5420*/  @!P4 IMAD.X R2, RZ, RZ, R31, P0 ;  /* 0x000000ffff02c224 */ /* 0x000fe800000e061f */
[----:B------:R1:W-:Y:S01]  /*5430*/  @!UP2 UTMALDG.3D [UR32], [UR18], desc[UR16] ;  /* 0x000010201200a5b4 */ /* 0x0003e20008011000 */
[----:B------:R1:W-:Y:S01]  /*5440*/  @!UP1 UTMALDG.3D [UR8], [UR18], desc[UR16] ;  /* 0x00001008120095b4 */ /* 0x0003e20008011000 */
[----:B------:R1:W-:Y:S01]  /*5450*/  @!P4 SYNCS.ARRIVE.TRANS64.RED.A0TR RZ, [UR7+0x108], R0 ;  /* 0x00010800ffffc9a7 */ /* 0x0003e20008300407 */
[----:B------:R-:W-:Y:S01]  /*5460*/  SYNCS.ARRIVE.TRANS64.RED.A1T0 RZ, [UR14], RZ ;  /* 0x000000ffffff79a7 */ /* 0x000fe2000810040e */
[----:B------:R-:W2:Y:S02]  /*5470*/  SYNCS.PHASECHK.TRANS64.TRYWAIT P2, [UR7+0x130], R14 ;  /* 0x0001300eff0075a7 */ /* 0x000ea40008041107 */
[----:B-12---:R-:W-:Y:S05]  /*5480*/  @!P2 BRA `(.L_x_107) ;  /* 0x0000005800a0a947 */ /* 0x006fea0003800000 */
.L_x_217:
[----:B------:R-:W2:Y:S01]  /*5490*/  LDC.64 R12, c[0x0][0xb18] ;  /* 0x0002c600ff0c7b82 */ /* 0x000ea20000000a00 */
[----:B------:R-:W-:Y:S01]  /*54a0*/  @!P4 R2UR UR8, R2 ;  /* 0x000000000208c2ca */ /* 0x000fe200000e0000 */
[----:B------:R-:W-:Y:S01]  /*54b0*/  VOTEU.ALL UP1, P4 ;  /* 0x0000000000ff7886 */ /* 0x000fe20002020000 */
[----:B------:R-:W-:Y:S01]  /*54c0*/  @!P4 R2UR UR9, R8 ;  /* 0x000000000809c2ca */ /* 0x000fe200000e0000 */
[----:B------:R-:W-:Y:S01]  /*54d0*/  VOTEU.ALL UP2, P4 ;  /* 0x0000000000ff7886 */ /* 0x000fe20002040000 */
[----:B------:R-:W-:Y:S03]  /*54e0*/  UMOV UR16, 0x0 ;  /* 0x0000000000107882 */ /* 0x000fe60000000000 */
[----:B------:R-:W4:Y:S01]  /*54f0*/  @!P1 LDC R2, c[0x0][0xb0c] ;  /* 0x0002c300ff029b82 */ /* 0x000f220000000800 */
[----:B------:R-:W-:Y:S01]  /*5500*/  @!UP1 UIADD3 UR26, UPT, UPT, UR42, 0x40, URZ ;  /* 0x000000402a1a9890 */ /* 0x000fe2000fffe0ff */
[----:B-1----:R-:W-:Y:S01]  /*5510*/  @!P4 IMAD.MOV.U32 R0, RZ, RZ, 0x1000 ;  /* 0x00001000ff00c424 */ /* 0x002fe200078e00ff */
[----:B------:R-:W-:Y:S01]  /*5520*/  @!UP1 UIADD3 UR24, UPT, UPT, UR7, 0x2300, URZ ;  /* 0x0000230007189890 */ /* 0x000fe2000fffe0ff */
[----:B------:R-:W-:Y:S01]  /*5530*/  @P3 SHF.R.U32.HI R26, RZ, 0x10, R21 ;  /* 0x00000010ff1a3819 */ /* 0x000fe20000011615 */
[----:B------:R-:W-:Y:S01]  /*5540*/  UMOV UR17, 0x10000000 ;  /* 0x1000000000117882 */ /* 0x000fe20000000000 */
[----:B------:R-:W-:Y:S01]  /*5550*/  UMOV UR27, UR43 ;  /* 0x0000002b001b7c82 */ /* 0x000fe20008000000 */
[----:B------:R-:W-:Y:S01]  /*5560*/  UMOV UR28, UR36 ;  /* 0x00000024001c7c82 */ /* 0x000fe20008000000 */
[----:B------:R-:W-:Y:S01]  /*5570*/  IMAD.U32 R9, RZ, RZ, UR8 ;  /* 0x00000008ff097e24 */ /* 0x000fe2000f8e00ff */
[----:B------:R-:W-:Y:S01]  /*5580*/  @!UP1 UIADD3 UR10, UPT, UPT, UR42, 0xc0, URZ ;  /* 0x000000c02a0a9890 */ /* 0x000fe2000fffe0ff */
[----:B------:R-:W-:Y:S01]  /*5590*/  IMAD.U32 R8, RZ, RZ, UR9 ;  /* 0x00000009ff087e24 */ /* 0x000fe2000f8e00ff */
[----:B------:R-:W-:Y:S01]  /*55a0*/  @!UP1 UIADD3 UR8, UPT, UPT, UR7, 0x2b00, URZ ;  /* 0x00002b0007089890 */ /* 0x000fe2000fffe0ff */
[----:B------:R-:W-:Y:S01]  /*55b0*/  VIADD R28, R28, 0x1 ;  /* 0x000000011c1c7836 */ /* 0x000fe20000000000 */
[----:B------:R-:W-:Y:S01]  /*55c0*/  @!P4 R2UR UR19, R9 ;  /* 0x000000000913c2ca */ /* 0x000fe200000e0000 */
[----:B------:R-:W-:Y:S01]  /*55d0*/  VOTEU.ALL UP1, P4 ;  /* 0x0000000000ff7886 */ /* 0x000fe20002020000 */
[----:B------:R-:W-:Y:S01]  /*55e0*/  @!P4 R2UR UR18, R8 ;  /* 0x000000000812c2ca */ /* 0x000fe200000e0000 */
[----:B------:R-:W-:Y:S01]  /*55f0*/  UMOV UR9, UR25 ;  /* 0x0000001900097c82 */ /* 0x000fe20008000000 */
[----:B------:R-:W1:Y:S01]  /*5600*/  LDC.64 R8, c[0x0][0xb10] ;  /* 0x0002c400ff087b82 */ /* 0x000e620000000a00 */
[----:B------:R-:W-:Y:S01]  /*5610*/  UMOV UR11, UR43 ;  /* 0x0000002b000b7c82 */ /* 0x000fe20008000000 */
[----:B------:R-:W-:Y:S01]  /*5620*/  UMOV UR12, UR36 ;  /* 0x00000024000c7c82 */ /* 0x000fe20008000000 */
[----:B------:R-:W-:Y:S08]  /*5630*/  UPRMT UR14, UR37, 0x654, UR25 ;  /* 0x00000654250e7896 */ /* 0x000ff00008000019 */
[----:B------:R1:W-:Y:S01]  /*5640*/  @!UP2 UTMALDG.3D [UR24], [UR18], desc[UR16] ;  /* 0x000010181200a5b4 */ /* 0x0003e20008011000 */
[----:B------:R1:W-:Y:S01]  /*5650*/  @!UP1 UTMALDG.3D [UR8], [UR18], desc[UR16] ;  /* 0x00001008120095b4 */ /* 0x0003e20008011000 */
[----:B------:R5:W-:Y:S01]  /*5660*/  @!P4 SYNCS.ARRIVE.TRANS64.RED.A0TR RZ, [UR7+0x110], R0 ;  /* 0x00011000ffffc9a7 */ /* 0x000be20008300407 */
[C---:B-1----:R-:W-:Y:S01]  /*5670*/  @!P1 IMAD.HI.U32 R8, R11.reuse, R8, RZ ;  /* 0x000000080b089227 */ /* 0x042fe200078e00ff */
[----:B--2---:R-:W-:Y:S02]  /*5680*/  @!P1 ISETP.NE.AND P0, PT, R12, 0x1, PT ;  /* 0x000000010c00980c */ /* 0x004fe40003f05270 */
[----:B----4-:R-:W-:Y:S01]  /*5690*/  @!P1 ISETP.NE.AND P2, PT, R2, 0x1, PT ;  /* 0x000000010200980c */ /* 0x010fe20003f45270 */
[C---:B------:R-:W-:Y:S01]  /*56a0*/  @!P1 IMAD.HI.U32 R13, R10.reuse, R13, RZ ;  /* 0x0000000d0a0d9227 */ /* 0x040fe200078e00ff */
[----:B------:R-:W-:Y:S04]  /*56b0*/  @!P1 SHF.R.U32.HI R8, RZ, R9, R8 ;  /* 0x00000009ff089219 */ /* 0x000fe80000011608 */
[----:B------:R-:W-:Y:S01]  /*56c0*/  @!P1 SEL R8, R11, R8, !P2 ;  /* 0x000000080b089207 */ /* 0x000fe20005000000 */
[----:B------:R-:W-:Y:S01]  /*56d0*/  SYNCS.ARRIVE.TRANS64.RED.A1T0 RZ, [UR14], RZ ;  /* 0x000000ffffff79a7 */ /* 0x000fe2000810040e */
[----:B------:R-:W1:Y:S01]  /*56e0*/  SYNCS.PHASECHK.TRANS64.TRYWAIT P5, [UR7+0x138], R14 ;  /* 0x0001380eff0075a7 */ /* 0x000e6200080a1107 */
[----:B-----5:R-:W2:Y:S02]  /*56f0*/  @!P1 LDC R0, c[0x0][0xb20] ;  /* 0x0002c800ff009b82 */ /* 0x020ea40000000800 */
[----:B--2---:R-:W-:Y:S04]  /*5700*/  @!P1 SHF.R.U32.HI R0, RZ, R0, R13 ;  /* 0x00000000ff009219 */ /* 0x004fe8000001160d */
[----:B------:R-:W-:Y:S05]  /*5710*/  @!P1 SEL R9, R10, R0, !P0 ;  /* 0x000000000a099207 */ /* 0x000fea0004000000 */
[----:B------:R-:W-:Y:S02]  /*5720*/  @!P1 IMAD.IADD R0, R9, 0x1, -R8 ;  /* 0x0000000109009824 */ /* 0x000fe400078e0a08 */
[----:B------:R-:W-:Y:S02]  /*5730*/  @!P1 IMAD.IADD R8, R8, 0x1, -R9 ;  /* 0x0000000108089824 */ /* 0x000fe400078e0a09 */
[----:B------:R-:W-:Y:S02]  /*5740*/  @!P1 IMAD R11, R0, R2, R11 ;  /* 0x00000002000b9224 */ /* 0x000fe400078e020b */
[----:B------:R-:W-:Y:S01]  /*5750*/  @!P1 IMAD R10, R8, R12, R10 ;  /* 0x0000000c080a9224 */ /* 0x000fe200078e020a */
[----:B-1----:R-:W-:Y:S06]  /*5760*/  @!P5 BRA `(.L_x_108) ;  /* 0x000000580000d947 */ /* 0x002fec0003800000 */
.L_x_219:
[----:B------:R-:W-:Y:S01]  /*5770*/  @!P4 IADD3 R2, P0, PT, R30, 0x580, RZ ;  /* 0x000005801e02c810 */ /* 0x000fe20007f1e0ff */
[----:B------:R-:W-:Y:S01]  /*5780*/  VOTEU.ALL UP1, P4 ;  /* 0x0000000000ff7886 */ /* 0x000fe20002020000 */
[----:B------:R-:W-:Y:S01]  /*5790*/  VOTEU.ALL UP2, P4 ;  /* 0x0000000000ff7886 */ /* 0x000fe20002040000 */
[----:B------:R-:W-:Y:S01]  /*57a0*/  UMOV UR14, 0x0 ;  /* 0x00000000000e7882 */ /* 0x000fe20000000000 */
[----:B------:R-:W-:Y:S01]  /*57b0*/  @!P4 R2UR UR9, R2 ;  /* 0x000000000209c2ca */ /* 0x000fe200000e0000 */
[----:B-1----:R-:W-:Y:S01]  /*57c0*/  @!P4 IMAD.X R0, RZ, RZ, R31, P0 ;  /* 0x000000ffff00c224 */ /* 0x002fe200000e061f */
[----:B------:R-:W-:Y:S01]  /*57d0*/  @!UP1 UIADD3 UR17, UPT, UPT, UR7, 0x118, URZ ;  /* 0x0000011807119890 */ /* 0x000fe2000fffe0ff */
[----:B------:R-:W-:Y:S01]  /*57e0*/  ISETP.NE.AND P0, PT, R28, 0x2, PT ;  /* 0x000000021c00780c */ /* 0x000fe20003f05270 */
[----:B------:R-:W-:Y:S01]  /*57f0*/  @!UP1 UIADD3 UR18, UPT, UPT, UR42, 0x60, URZ ;  /* 0x000000602a129890 */ /* 0x000fe2000fffe0ff */
[----:B------:R-:W-:Y:S01]  /*5800*/  LOP3.LUT R29, R29, 0x1, RZ, 0x3c, !PT ;  /* 0x000000011d1d7812 */ /* 0x000fe200078e3cff */
[----:B------:R-:W-:Y:S01]  /*5810*/  @!UP1 UIADD3 UR16, UPT, UPT, UR7, 0x3300, URZ ;  /* 0x0000330007109890 */ /* 0x000fe2000fffe0ff */
[----:B------:R-:W-:Y:S01]  /*5820*/  @!P4 R2UR UR8, R0 ;  /* 0x000000000008c2ca */ /* 0x000fe200000e0000 */
[----:B------:R-:W-:Y:S01]  /*5830*/  UMOV UR15, 0x10000000 ;  /* 0x10000000000f7882 */ /* 0x000fe20000000000 */
[----:B------:R-:W-:Y:S01]  /*5840*/  UMOV UR19, UR43 ;  /* 0x0000002b00137c82 */ /* 0x000fe20008000000 */
[----:B------:R-:W-:Y:S01]  /*5850*/  UMOV UR20, UR36 ;  /* 0x0000002400147c82 */ /* 0x000fe20008000000 */
[----:B------:R-:W-:Y:S01]  /*5860*/  @!UP1 UIADD3 UR10, UPT, UPT, UR42, 0xe0, URZ ;  /* 0x000000e02a0a9890 */ /* 0x000fe2000fffe0ff */
[----:B------:R-:W-:Y:S01]  /*5870*/  SEL R0, RZ, 0x1, P0 ;  /* 0x00000001ff007807 */ /* 0x000fe20000000000 */
[----:B------:R-:W-:Y:S01]  /*5880*/  IMAD.U32 R8, RZ, RZ, UR9 ;  /* 0x00000009ff087e24 */ /* 0x000fe2000f8e00ff */
[----:B------:R-:W-:Y:S01]  /*5890*/  UMOV UR11, UR43 ;  /* 0x0000002b000b7c82 */ /* 0x000fe20008000000 */
[----:B------:R-:W-:Y:S01]  /*58a0*/  UMOV UR12, UR36 ;  /* 0x00000024000c7c82 */ /* 0x000fe20008000000 */
[----:B------:R-:W-:Y:S01]  /*58b0*/  UMOV UR9, UR17 ;  /* 0x0000001100097c82 */ /* 0x000fe20008000000 */
[----:B------:R-:W-:Y:S01]  /*58c0*/  @P3 R2UR UR36, R26 ;  /* 0x000000001a2432ca */ /* 0x000fe200000e0000 */
[----:B------:R-:W-:Y:S01]  /*58d0*/  IMAD.IADD R15, R10, 0x1, R94 ;  /* 0x000000010a0f7824 */ /* 0x000fe200078e025e */
[----:B------:R-:W-:Y:S01]  /*58e0*/  @!P4 R2UR UR22, R8 ;  /* 0x000000000816c2ca */ /* 0x000fe200000e0000 */
[----:B------:R-:W-:Y:S01]  /*58f0*/  IMAD.U32 R9, RZ, RZ, UR8 ;  /* 0x00000008ff097e24 */ /* 0x000fe2000f8e00ff */
[----:B------:R-:W-:Y:S01]  /*5900*/  @!UP1 UIADD3 UR8, UPT, UPT, UR7, 0x3b00, URZ ;  /* 0x00003b0007089890 */ /* 0x000fe2000fffe0ff */
[----:B------:R-:W-:Y:S01]  /*5910*/  LOP3.LUT R27, R27, R0, RZ, 0x3c, !PT ;  /* 0x000000001b1b7212 */ /* 0x000fe200078e3cff */
[----:B------:R-:W-:Y:S01]  /*5920*/  VOTEU.ALL UP1, P4 ;  /* 0x0000000000ff7886 */ /* 0x000fe20002020000 */
[----:B------:R-:W-:Y:S01]  /*5930*/  IMAD.IADD R14, R11, 0x1, R95 ;  /* 0x000000010b0e7824 */ /* 0x000fe200078e025f */
[----:B------:R-:W-:Y:S02]  /*5940*/  @!P4 R2UR UR23, R9 ;  /* 0x000000000917c2ca */ /* 0x000fe400000e0000 */
[----:B------:R-:W-:Y:S11]  /*5950*/  SEL R28, R28, RZ, P0 ;  /* 0x000000ff1c1c7207 */ /* 0x000ff60000000000 */
[----:B------:R2:W-:Y:S01]  /*5960*/  @!UP2 UTMALDG.3D [UR16], [UR22], desc[UR14] ;  /* 0x00000e101600a5b4 */ /* 0x0005e20008011000 */
[----:B------:R2:W-:Y:S01]  /*5970*/  @!UP1 UTMALDG.3D [UR8], [UR22], desc[UR14] ;  /* 0x00000e08160095b4 */ /* 0x0005e20008011000 */
[----:B------:R2:W-:Y:S01]  /*5980*/  @!P4 SYNCS.ARRIVE.TRANS64.RED.A0TR RZ, [UR7+0x118], R25 ;  /* 0x00011819ffffc9a7 */ /* 0x0005e20008300407 */
[----:B------:R-:W-:Y:S01]  /*5990*/  UPLOP3.LUT UP1, UPT, UPT, UPT, UPT, 0x80, 0x8 ;  /* 0x000000000008789c */ /* 0x000fe20003f2f070 */
[----:B------:R-:W-:Y:S01]  /*59a0*/  SYNCS.ARRIVE.TRANS64.RED.A1T0 RZ, [UR13], RZ ;  /* 0x000000ffffff79a7 */ /* 0x000fe2000810040d */
[----:B------:R-:W-:Y:S09]  /*59b0*/  @P3 BRA `(.L_x_109) ;  /* 0xfffffff000343947 */ /* 0x000ff2000383ffff */
[----:B------:R-:W-:-:S04]  /*59c0*/  SHF.L.U32 R2, R29, 0x1f, RZ ;  /* 0x0000001f1d027819 */ /* 0x000fc800000006ff */
[----:B------:R-:W1:Y:S02]  /*59d0*/  SYNCS.PHASECHK.TRANS64.TRYWAIT P0, [UR7+0x120], R2 ;  /* 0x00012002ff0075a7 */ /* 0x000e640008001107 */
[----:B-1----:R-:W-:Y:S05]  /*59e0*/  @!P0 BRA `(.L_x_110) ;  /* 0x0000005400788947 */ /* 0x002fea0003800000 */
.L_x_221:
[----:B------:R-:W4:Y:S02]  /*59f0*/  SYNCS.PHASECHK.TRANS64.TRYWAIT P0, [UR7+0x128], R2 ;  /* 0x00012802ff0075a7 */ /* 0x000f240008001107 */
[----:B----4-:R-:W-:Y:S05]  /*5a00*/  @!P0 BRA `(.L_x_111) ;  /* 0x0000005400888947 */ /* 0x010fea0003800000 */
.L_x_223:
[----:B------:R-:W4:Y:S02]  /*5a10*/  SYNCS.PHASECHK.TRANS64.TRYWAIT P0, [UR7+0x130], R2 ;  /* 0x00013002ff0075a7 */ /* 0x000f240008001107 */
[----:B----4-:R-:W-:Y:S05]  /*5a20*/  @!P0 BRA `(.L_x_112) ;  /* 0x0000005400988947 */ /* 0x010fea0003800000 */
.L_x_225:
[----:B-1----:R-:W-:-:S07]  /*5a30*/  MOV R0, UR7 ;  /* 0x0000000700007c02 */ /* 0x002fce0008000f00 */
.L_x_113:
[----:B-1----:R-:W-:-:S04]  /*5a40*/  SHF.L.U32 R2, R29, 0x1f, RZ ;  /* 0x0000001f1d027819 */ /* 0x002fc800000006ff */
[----:B------:R1:W4:Y:S03]  /*5a50*/  SYNCS.PHASECHK.TRANS64.TRYWAIT P0, [R0+URZ+0x138], R2 ;  /* 0x00013802000075a7 */ /* 0x00032600080011ff */
[----:B----4-:R-:W-:Y:S05]  /*5a60*/  @!P0 NANOSLEEP.SYNCS 0x989680 ;  /* 0x009896800000895d */ /* 0x010fea0003900000 */
[----:B------:R-:W4:Y:S02]  /*5a70*/  @!P0 SYNCS.PHASECHK.TRANS64 P0, [R0+URZ+0x138], R2 ;  /* 0x00013802000085a7 */ /* 0x000f2400080010ff */
[----:B--2-4-:R-:W-:Y:S05]  /*5a80*/  @P0 EXIT ;  /* 0x000000000000094d */ /* 0x014fea0003800000 */
[----:B------:R-:W-:Y:S05]  /*5a90*/  BRA `(.L_x_113) ;  /* 0xfffffffc00e87947 */ /* 0x000fea000383ffff */
.L_x_98:
[----:B------:R-:W-:-:S06]  /*5aa0*/  UISETP.GE.AND UP1, UPT, UR10, 0x4, UPT ;  /* 0x000000040a00788c */ /* 0x000fcc000bf26270 */
[----:B------:R-:W-:-:S13]  /*5ab0*/  PLOP3.LUT P0, PT, PT, PT, UP1, 0x80, 0x8 ;  /* 0x000000000008781c */ /* 0x000fda0003f0f018 */
[----:B------:R-:W-:Y:S05]  /*5ac0*/  @!P0 EXIT ;  /* 0x000000000000894d */ /* 0x000fea0003800000 */
[----:B------:R-:W-:Y:S01]  /*5ad0*/  BAR.SYNC.DEFER_BLOCKING 0x6, 0xa0 ;  /* 0x0182800000007b1d */ /* 0x000fe20000010000 */
[C---:B------:R-:W-:Y:S01]  /*5ae0*/  IMAD.SHL.U32 R101, R109.reuse, 0x20, RZ ;  /* 0x000000206d657824 */ /* 0x040fe200078e00ff */
[----:B------:R-:W-:Y:S01]  /*5af0*/  CS2R R106, SRZ ;  /* 0x00000000006a7805 */ /* 0x000fe2000001ff00 */
[C---:B------:R-:W-:Y:S01]  /*5b00*/  IMAD.SHL.U32 R2, R109.reuse, 0x4, RZ ;  /* 0x000000046d027824 */ /* 0x040fe200078e00ff */
[----:B------:R-:W-:Y:S01]  /*5b10*/  CS2R R104, SRZ ;  /* 0x0000000000687805 */ /* 0x000fe2000001ff00 */
[----:B------:R-:W-:Y:S01]  /*5b20*/  IMAD.U32 R46, R109, 0x10000, RZ ;  /* 0x000100006d2e7824 */ /* 0x000fe200078e00ff */
[----:B------:R-:W-:Y:S02]  /*5b30*/  UMOV UR49, 0x400 ;  /* 0x0000040000317882 */ /* 0x000fe40000000000 */
[----:B------:R-:W1:Y:S01]  /*5b40*/  LDC R99, c[0x0][0x370] ;  /* 0x0000dc00ff637b82 */ /* 0x000e620000000800 */
[----:B------:R-:W-:Y:S01]  /*5b50*/  ULEA UR49, UR37, UR49, 0x18 ;  /* 0x0000003125317291 */ /* 0x000fe2000f8ec0ff */
[C---:B------:R-:W-:Y:S01]  /*5b60*/  LOP3.LUT R3, R101.reuse, 0x80, RZ, 0xc0, !PT ;  /* 0x0000008065037812 */ /* 0x040fe200078ec0ff */
[C---:B------:R-:W-:Y:S01]  /*5b70*/  IMAD.SHL.U32 R4, R102.reuse, 0x400, RZ ;  /* 0x0000040066047824 */ /* 0x040fe200078e00ff */
[----:B------:R-:W-:Y:S01]  /*5b80*/  LOP3.LUT R100, R101, 0xb60, RZ, 0xc0, !PT ;  /* 0x00000b6065647812 */ /* 0x000fe200078ec0ff */
[----:B------:R-:W-:Y:S01]  /*5b90*/  UIADD3 UR4, UPT, UPT, UR49, 0x4300, URZ ;  /* 0x0000430031047890 */ /* 0x000fe2000fffe0ff */
[----:B------:R-:W-:Y:S01]  /*5ba0*/  LOP3.LUT R2, R3, 0x10, R2, 0xf8, !PT ;  /* 0x0000001003027812 */ /* 0x000fe200078ef802 */
[----:B------:R-:W-:Y:S01]  /*5bb0*/  IMAD.SHL.U32 R3, R102, 0x200000, RZ ;  /* 0x0020000066037824 */ /* 0x000fe200078e00ff */
[----:B------:R-:W2:Y:S01]  /*5bc0*/  LDC R42, c[0x0][0xb0c] ;  /* 0x0002c300ff2a7b82 */ /* 0x000ea20000000800 */
[----:B------:R-:W-:Y:S01]  /*5bd0*/  LOP3.LUT R100, R100, 0x400, R4, 0xf8, !PT ;  /* 0x0000040064647812 */ /* 0x000fe200078ef804 */
[----:B------:R-:W-:Y:S01]  /*5be0*/  IMAD.MOV.U32 R45, RZ, RZ, RZ ;  /* 0x000000ffff2d7224 */ /* 0x000fe200078e00ff */
[----:B------:R-:W-:Y:S01]  /*5bf0*/  LOP3.LUT P0, RZ, R101, 0x80, RZ, 0xc0, !PT ;  /* 0x0000008065ff7812 */ /* 0x000fe2000780c0ff */
[----:B------:R-:W-:Y:S01]  /*5c00*/  IMAD.MOV.U32 R112, RZ, RZ, RZ ;  /* 0x000000ffff707224 */ /* 0x000fe200078e00ff */
[----:B------:R-:W-:Y:S01]  /*5c10*/  LOP3.LUT R3, R3, 0x200000, RZ, 0xc0, !PT ;  /* 0x0020000003037812 */ /* 0x000fe200078ec0ff */
[----:B------:R-:W-:Y:S01]  /*5c20*/  IMAD.U32 R108, RZ, RZ, UR4 ;  /* 0x00000004ff6c7e24 */ /* 0x000fe2000f8e00ff */
[----:B------:R-:W-:Y:S01]  /*5c30*/  LOP3.LUT R100, R100, R2, RZ, 0xfc, !PT ;  /* 0x0000000264647212 */ /* 0x000fe200078efcff */
[----:B------:R-:W3:Y:S01]  /*5c40*/  LDC R97, c[0x0][0xb20] ;  /* 0x0002c800ff617b82 */ /* 0x000ee20000000800 */
[----:B------:R-:W4:Y:S01]  /*5c50*/  LDS R0, [UR49+0x200] ;  /* 0x00020031ff007984 */ /* 0x000f220008000800 */
[----:B------:R-:W-:Y:S01]  /*5c60*/  LOP3.LUT R46, R3, 0x400000, R46, 0xf8, !PT ;  /* 0x00400000032e7812 */ /* 0x000fe200078ef82e */
[----:B------:R-:W1:Y:S01]  /*5c70*/  LDCU.64 UR52, c[0x0][0x348] ;  /* 0x00006900ff3477ac */ /* 0x000e620008000a00 */
[----:B------:R-:W-:-:S02]  /*5c80*/  P2R R2, PR, RZ, 0x1 ;  /* 0x00000001ff027803 */ /* 0x000fc40000000000 */
[----:B------:R-:W-:Y:S01]  /*5c90*/  LOP3.LUT R109, R109, 0x60, RZ, 0xc0, !PT ;  /* 0x000000606d6d7812 */ /* 0x000fe200078ec0ff */
[----:B------:R-:W1:Y:S01]  /*5ca0*/  LDCU.64 UR38, c[0x0][0x888] ;  /* 0x00011100ff2677ac */ /* 0x000e620008000a00 */
[----:B------:R-:W1:Y:S01]  /*5cb0*/  LDC R41, c[0x0][0xb30] ;  /* 0x0002cc00ff297b82 */ /* 0x000e620000000800 */
[----:B------:R-:W1:Y:S01]  /*5cc0*/  LDCU.64 UR44, c[0x0][0x890] ;  /* 0x00011200ff2c77ac */ /* 0x000e620008000a00 */
[----:B------:R-:W-:-:S06]  /*5cd0*/  UIADD3 UR48, UPT, UPT, UR49, 0x300, URZ ;  /* 0x0000030031307890 */ /* 0x000fcc000fffe0ff */
[----:B------:R-:W1:Y:S08]  /*5ce0*/  LDC.64 R92, c[0x0][0xb10] ;  /* 0x0002c400ff5c7b82 */ /* 0x000e700000000a00 */
[----:B------:R-:W1:Y:S08]  /*5cf0*/  LDC.64 R38, c[0x0][0xb18] ;  /* 0x0002c600ff267b82 */ /* 0x000e700000000a00 */
[----:B------:R-:W1:Y:S08]  /*5d00*/  LDC.64 R36, c[0x0][0xb28] ;  /* 0x0002ca00ff247b82 */ /* 0x000e700000000a00 */
[----:B------:R-:W1:Y:S01]  /*5d10*/  LDC.64 R90, c[0x0][0x8b0] ;  /* 0x00022c00ff5a7b82 */ /* 0x000e620000000a00 */
[----:B----4-:R-:W-:-:S07]  /*5d20*/  IMAD.IADD R46, R0, 0x1, R46 ;  /* 0x00000001002e7824 */ /* 0x010fce00078e022e */
[----:B------:R-:W4:Y:S08]  /*5d30*/  LDC.64 R88, c[0x0][0x8a8] ;  /* 0x00022a00ff587b82 */ /* 0x000f300000000a00 */
[----:B--23--:R-:W1:Y:S02]  /*5d40*/  LDC R98, c[0x0][0x374] ;  /* 0x0000dd00ff627b82 */ /* 0x00ce640000000800 */
.L_x_155:
[----:B------:R-:W-:Y:S02]  /*5d50*/  LEA R0, R112, UR49, 0x3 ;  /* 0x0000003170007c11 */ /* 0x000fe4000f8e18ff */
[----:B------:R-:W-:Y:S02]  /*5d60*/  SHF.L.U32 R2, R106, 0x1f, RZ ;  /* 0x0000001f6a027819 */ /* 0x000fe400000006ff */
[----:B------:R-:W-:Y:S02]  /*5d70*/  LEA R16, R112, UR49, 0x4 ;  /* 0x0000003170107c11 */ /* 0x000fe4000f8e20ff */
[----:B------:R-:W2:Y:S02]  /*5d80*/  SYNCS.PHASECHK.TRANS64.TRYWAIT P0, [R0+URZ+0x150], R2 ;  /* 0x00015002000075a7 */ /* 0x000ea400080011ff */
[----:B-12---:R-:W-:Y:S05]  /*5d90*/  @!P0 BRA `(.L_x_114) ;  /* 0x0000005000d48947 */ /* 0x006fea0003800000 */
.L_x_226:
[----:B------:R-:W3:Y:S01]  /*5da0*/  LDC.64 R10, c[0x0][0xb10] ;  /* 0x0002c400ff0a7b82 */ /* 0x000ee20000000a00 */
[----:B------:R-:W4:Y:S01]  /*5db0*/  LDS.128 R16, [R16+0x1e0] ;  /* 0x0001e00010107984 */ /* 0x000f220000000c00 */
[----:B-1----:R-:W-:Y:S01]  /*5dc0*/  ISETP.NE.AND P1, PT, R41, 0x1, PT ;  /* 0x000000012900780c */ /* 0x002fe20003f25270 */
[----:B--2---:R-:W-:Y:S01]  /*5dd0*/  VIADD R0, R0, 0x160 ;  /* 0x0000016000007836 */ /* 0x004fe20000000000 */
[----:B------:R-:W-:Y:S04]  /*5de0*/  ISETP.GE.AND P0, PT, R40, 0x1, PT ;  /* 0x000000012800780c */ /* 0x000fe80003f06270 */
[----:B------:R-:W1:Y:S01]  /*5df0*/  LDC.64 R8, c[0x0][0xb18] ;  /* 0x0002c600ff087b82 */ /* 0x000e620000000a00 */
[----:B------:R-:W-:Y:S01]  /*5e00*/  PRMT R0, RZ, 0x654, R0 ;  /* 0x00000654ff007816 */ /* 0x000fe20000000000 */
[----:B------:R-:W-:Y:S01]  /*5e10*/  @!PT LDS RZ, [RZ] ;  /* 0x00000000fffff984 */ /* 0x000fe20000000800 */
[----:B------:R-:W-:Y:S01]  /*5e20*/  @!PT LDS RZ, [RZ] ;  /* 0x00000000fffff984 */ /* 0x000fe20000000800 */
[----:B------:R-:W-:Y:S01]  /*5e30*/  @!PT LDS RZ, [RZ] ;  /* 0x00000000fffff984 */ /* 0x000fe20000000800 */
[----:B------:R-:W-:Y:S01]  /*5e40*/  @!PT LDS RZ, [RZ] ;  /* 0x00000000fffff984 */ /* 0x000fe20000000800 */
[----:B------:R2:W-:Y:S06]  /*5e50*/  MEMBAR.ALL.CTA ;  /* 0x0000000000007992 */ /* 0x0005ec0000008000 */
[----:B--2---:R-:W2:Y:S01]  /*5e60*/  FENCE.VIEW.ASYNC.S ;  /* 0x00000000000073c6 */ /* 0x004ea20000000000 */
[----:B------:R-:W1:Y:S08]  /*5e70*/  @!P1 LDC R12, c[0x0][0xb20] ;  /* 0x0002c800ff0c9b82 */ /* 0x000e700000000800 */
[----:B------:R-:W1:Y:S01]  /*5e80*/  @!P1 LDC R7, c[0x0][0xb0c] ;  /* 0x0002c300ff079b82 */ /* 0x000e620000000800 */
[----:B--2---:R2:W-:Y:S01]  /*5e90*/  SYNCS.ARRIVE.TRANS64.RED.A1T0 RZ, [R0+URZ], RZ ;  /* 0x000000ff00ff79a7 */ /* 0x0045e200081004ff */
[----:B----4-:R-:W-:Y:S04]  /*5ea0*/  LOP3.LUT P4, RZ, R18, 0x1, RZ, 0xc0, !PT ;  /* 0x0000000112ff7812 */ /* 0x010fe8000788c0ff */
[----:B------:R-:W-:Y:S09]  /*5eb0*/  P2R R110, PR, RZ, 0x10 ;  /* 0x00000010ff6e7803 */ /* 0x000ff20000000000 */
[----:B------:R-:W-:Y:S02]  /*5ec0*/  @P4 MOV R44, R16 ;  /* 0x00000010002c4202 */ /* 0x000fe40000000f00 */
[----:B------:R-:W-:Y:S01]  /*5ed0*/  @P4 LOP3.LUT R43, R17, 0xffff, RZ, 0xc0, !PT ;  /* 0x0000ffff112b4812 */ /* 0x000fe200078ec0ff */
[----:B--23--:R-:W-:Y:S06]  /*5ee0*/  @!P0 BRA `(.L_x_115) ;  /* 0x0000000000a48947 */ /* 0x00cfec0003800000 */
[----:B------:R-:W-:Y:S01]  /*5ef0*/  IMAD.HI.U32 R0, R98, R39, RZ ;  /* 0x0000002762007227 */ /* 0x000fe200078e00ff */
[----:B------:R-:W-:Y:S02]  /*5f00*/  ISETP.NE.AND P0, PT, R38, 0x1, PT ;  /* 0x000000012600780c */ /* 0x000fe40003f05270 */
[----:B------:R-:W-:Y:S01]  /*5f10*/  ISETP.NE.AND P2, PT, R40, 0x1, PT ;  /* 0x000000012800780c */ /* 0x000fe20003f45270 */
[----:B------:R-:W-:Y:S01]  /*5f20*/  IMAD.HI.U32 R4, R99, R92, RZ ;  /* 0x0000005c63047227 */ /* 0x000fe200078e00ff */
[----:B------:R-:W-:Y:S02]  /*5f30*/  SHF.R.U32.HI R0, RZ, R97, R0 ;  /* 0x00000061ff007219 */ /* 0x000fe40000011600 */
[----:B------:R-:W-:Y:S01]  /*5f40*/  ISETP.NE.AND P3, PT, R42, 0x1, PT ;  /* 0x000000012a00780c */ /* 0x000fe20003f65270 */
[----:B------:R-:W-:Y:S01]  /*5f50*/  IMAD.HI.U32 R6, R43, R39, RZ ;  /* 0x000000272b067227 */ /* 0x000fe200078e00ff */
[-C--:B------:R-:W-:Y:S02]  /*5f60*/  SHF.R.U32.HI R4, RZ, R93.reuse, R4 ;  /* 0x0000005dff047219 */ /* 0x080fe40000011604 */
[----:B------:R-:W-:Y:S01]  /*5f70*/  SEL R0, R98, R0, !P0 ;  /* 0x0000000062007207 */ /* 0x000fe20004000000 */
[----:B------:R-:W-:Y:S01]  /*5f80*/  IMAD.HI.U32 R5, R44, R92, RZ ;  /* 0x0000005c2c057227 */ /* 0x000fe200078e00ff */
[----:B------:R-:W-:Y:S03]  /*5f90*/  SEL R4, R99, R4, !P3 ;  /* 0x0000000463047207 */ /* 0x000fe60005800000 */
[-C--:B------:R-:W-:Y:S01]  /*5fa0*/  IMAD.HI.U32 R3, R0, R36.reuse, RZ ;  /* 0x0000002400037227 */ /* 0x080fe200078e00ff */
[----:B------:R-:W-:Y:S03]  /*5fb0*/  SHF.R.U32.HI R5, RZ, R93, R5 ;  /* 0x0000005dff057219 */ /* 0x000fe60000011605 */
[----:B------:R-:W-:Y:S01]  /*5fc0*/  IMAD.HI.U32 R2, R4, R36, RZ ;  /* 0x0000002404027227 */ /* 0x000fe200078e00ff */
[----:B------:R-:W-:Y:S02]  /*5fd0*/  @P2 SHF.R.U32.HI R0, RZ, R37, R3 ;  /* 0x00000025ff002219 */ /* 0x000fe40000011603 */
[----:B------:R-:W-:Y:S02]  /*5fe0*/  SHF.R.U32.HI R3, RZ, R97, R6 ;  /* 0x00000061ff037219 */ /* 0x000fe40000011606 */
[----:B------:R-:W-:Y:S01]  /*5ff0*/  @P2 SHF.R.U32.HI R4, RZ, R37, R2 ;  /* 0x00000025ff042219 */ /* 0x000fe20000011602 */
[----:B------:R-:W-:Y:S01]  /*6000*/  IMAD R0, R40, R0, RZ ;  /* 0x0000000028007224 */ /* 0x000fe200078e02ff */
[----:B------:R-:W-:Y:S02]  /*6010*/  SEL R3, R43, R3, !P0 ;  /* 0x000000032b037207 */ /* 0x000fe40004000000 */
[----:B------:R-:W-:Y:S01]  /*6020*/  SEL R2, R44, R5, !P3 ;  /* 0x000000052c027207 */ /* 0x000fe20005800000 */
[----:B------:R-:W-:Y:S01]  /*6030*/  IMAD R5, R40, R4, RZ ;  /* 0x0000000428057224 */ /* 0x000fe200078e02ff */
[C---:B------:R-:W-:Y:S01]  /*6040*/  ISETP.GE.AND P0, PT, R3.reuse, R0, PT ;  /* 0x000000000300720c */ /* 0x040fe20003f06270 */
[C---:B------:R-:W-:Y:S03]  /*6050*/  IMAD.HI.U32 R0, R3.reuse, R36, RZ ;  /* 0x0000002403007227 */ /* 0x040fe600078e00ff */
[C---:B------:R-:W-:Y:S02]  /*6060*/  ISETP.GE.OR P0, PT, R2.reuse, R5, P0 ;  /* 0x000000050200720c */ /* 0x040fe40000706670 */
[----:B------:R-:W-:Y:S04]  /*6070*/  SHF.R.U32.HI R0, RZ, R37, R0 ;  /* 0x00000025ff007219 */ /* 0x000fe80000011600 */
[C---:B------:R-:W-:Y:S05]  /*6080*/  SEL R6, R3.reuse, R0, !P2 ;  /* 0x0000000003067207 */ /* 0x040fea0005000000 */
        /* <DEDUP_REMOVED lines=14> */
[----:B------:R-:W-:Y:S07]  /*6170*/  IMAD R43, R3, R38, R43 ;  /* 0x00000026032b7224 */ /* 0x000fee00078e022b */
.L_x_115:
[----:B-1----:R-:W-:Y:S01]  /*6180*/  @!P1 ISETP.NE.AND P0, PT, R8, 0x1, PT ;  /* 0x000000010800980c */ /* 0x002fe20003f05270 */
[----:B------:R-:W-:Y:S01]  /*6190*/  @!P1 IMAD.HI.U32 R0, R44, R10, RZ ;  /* 0x0000000a2c009227 */ /* 0x000fe200078e00ff */
[----:B------:R-:W-:Y:S01]  /*61a0*/  @!P1 ISETP.NE.AND P2, PT, R7, 0x1, PT ;  /* 0x000000010700980c */ /* 0x000fe20003f45270 */
[----:B------:R-:W-:Y:S01]  /*61b0*/  ULOP3.LUT UP0, URZ, UR48, 0x90, URZ, 0xc0, !UPT ;  /* 0x0000009030ff7892 */ /* 0x000fe2000f80c0ff */
[----:B------:R-:W-:Y:S01]  /*61c0*/  R2UR UR42, R14 ;  /* 0x000000000e2a72ca */ /* 0x000fe200000e0000 */
[----:B------:R-:W-:Y:S01]  /*61d0*/  @!P1 IMAD.HI.U32 R2, R43, R9, RZ ;  /* 0x000000092b029227 */ /* 0x000fe200078e00ff */
[----:B------:R-:W-:Y:S02]  /*61e0*/  @!P1 SHF.R.U32.HI R0, RZ, R11, R0 ;  /* 0x0000000bff009219 */ /* 0x000fe40000011600 */
[----:B------:R-:W-:Y:S01]  /*61f0*/  R2UR UR41, R15 ;  /* 0x000000000f2972ca */ /* 0x000fe200000e0000 */
[----:B------:R-:W-:Y:S01]  /*6200*/  VIADD R112, R112, 0x1 ;  /* 0x0000000170707836 */ /* 0x000fe20000000000 */
[----:B------:R-:W-:Y:S02]  /*6210*/  @!P1 SHF.R.U32.HI R2, RZ, R12, R2 ;  /* 0x0000000cff029219 */ /* 0x000fe40000011602 */
[----:B------:R-:W-:Y:S02]  /*6220*/  @!P1 SEL R3, R44, R0, !P2 ;  /* 0x000000002c039207 */ /* 0x000fe40005000000 */
[----:B------:R-:W-:Y:S02]  /*6230*/  @!P1 SEL R2, R43, R2, !P0 ;  /* 0x000000022b029207 */ /* 0x000fe40004000000 */
[----:B------:R-:W-:Y:S01]  /*6240*/  @P4 SHF.R.U32.HI R103, RZ, 0x10, R17 ;  /* 0x00000010ff674819 */ /* 0x000fe20000011611 */
[----:B------:R-:W-:Y:S02]  /*6250*/  USHF.L.U32 UR42, UR42, 0x6, URZ ;  /* 0x000000062a2a7899 */ /* 0x000fe400080006ff */
[----:B------:R-:W-:Y:S02]  /*6260*/  @!P1 IMAD.IADD R0, R2, 0x1, -R3 ;  /* 0x0000000102009824 */ /* 0x000fe400078e0a03 */
[----:B------:R-:W-:Y:S01]  /*6270*/  @!P1 IMAD.IADD R2, R3, 0x1, -R2 ;  /* 0x0000000103029824 */ /* 0x000fe200078e0a02 */
[----:B------:R-:W-:Y:S01]  /*6280*/  USHF.L.U32 UR41, UR41, 0x8, URZ ;  /* 0x0000000829297899 */ /* 0x000fe200080006ff */
[----:B------:R-:W-:Y:S02]  /*6290*/  @!P1 IMAD R44, R0, R7, R44 ;  /* 0x00000007002c9224 */ /* 0x000fe400078e022c */
[----:B------:R-:W-:Y:S01]  /*62a0*/  @!P1 IMAD R43, R2, R8, R43 ;  /* 0x00000008022b9224 */ /* 0x000fe200078e022b */
[----:B------:R-:W-:Y:S08]  /*62b0*/  BRA.U !UP0, `(.L_x_116) ;  /* 0x0000000108407547 */ /* 0x000ff0000b800000 */
[----:B------:R-:W1:Y:S01]  /*62c0*/  LDCU.64 UR8, c[0x4][0x88] ;  /* 0x01001100ff0877ac */ /* 0x000e620008000a00 */
[----:B------:R-:W-:Y:S01]  /*62d0*/  MOV R3, 0x0 ;  /* 0x0000000000037802 */ /* 0x000fe20000000f00 */
[----:B------:R-:W-:Y:S02]  /*62e0*/  HFMA2 R12, -RZ, RZ, 0, 5.9604644775390625e-08 ;  /* 0x00000001ff0c7431 */ /* 0x000fe400000001ff */
[----:B------:R-:W-:Y:S02]  /*62f0*/  IMAD.MOV.U32 R8, RZ, RZ, 0x70 ;  /* 0x00000070ff087424 */ /* 0x000fe400078e00ff */
[----:B------:R-:W-:Y:S01]  /*6300*/  IMAD.MOV.U32 R13, RZ, RZ, RZ ;  /* 0x000000ffff0d7224 */ /* 0x000fe200078e00ff */
[----:B------:R-:W2:Y:S01]  /*6310*/  LDCU.64 UR6, c[0x4][0x90] ;  /* 0x01001200ff0677ac */ /* 0x000ea20008000a00 */
[----:B------:R-:W3:Y:S01]  /*6320*/  LDC.64 R2, c[0x4][R3] ;  /* 0x0100000003027b82 */ /* 0x000ee20000000a00 */
[----:B------:R-:W4:Y:S01]  /*6330*/  LDCU.64 UR4, c[0x4][0x8] ;  /* 0x01000100ff0477ac */ /* 0x000f220008000a00 */
[----:B-1----:R-:W-:Y:S01]  /*6340*/  MOV R5, UR9 ;  /* 0x0000000900057c02 */ /* 0x002fe20008000f00 */
[----:B------:R-:W-:Y:S01]  /*6350*/  IMAD.U32 R4, RZ, RZ, UR8 ;  /* 0x00000008ff047e24 */ /* 0x000fe2000f8e00ff */
[----:B--2---:R-:W-:Y:S01]  /*6360*/  MOV R7, UR7 ;  /* 0x0000000700077c02 */ /* 0x004fe20008000f00 */
[----:B------:R-:W-:Y:S01]  /*6370*/  IMAD.U32 R6, RZ, RZ, UR6 ;  /* 0x00000006ff067e24 */ /* 0x000fe2000f8e00ff */
[----:B----4-:R-:W-:Y:S01]  /*6380*/  MOV R11, UR5 ;  /* 0x00000005000b7c02 */ /* 0x010fe20008000f00 */
[----:B------:R-:W-:Y:S02]  /*6390*/  IMAD.U32 R10, RZ, RZ, UR4 ;  /* 0x00000004ff0a7e24 */ /* 0x000fe4000f8e00ff */
[----:B------:R-:W-:Y:S07]  /*63a0*/  LEPC R20, `(.L_x_116) ;  /* 0x000000001014794e */ /* 0x000fee0000000000 */
[----:B---3-5:R-:W-:Y:S05]  /*63b0*/  CALL.ABS.NOINC R2 ;  /* 0x0000000002007343 */ /* 0x028fea0003c00000 */
.L_x_116:
[----:B------:R-:W-:Y:S01]  /*63c0*/  LOP3.LUT P0, RZ, R108, 0x90, RZ, 0xc0, !PT ;  /* 0x000000906cff7812 */ /* 0x000fe2000780c0ff */
[----:B------:R-:W-:Y:S11]  /*63d0*/  BSSY.RECONVERGENT B6, `(.L_x_117) ;  /* 0x0000013000067945 */ /* 0x000ff60003800200 */
[----:B------:R-:W-:Y:S01]  /*63e0*/  @!UPT UIADD3 URZ, UPT, UPT, URZ, URZ, URZ ;  /* 0x000000fffffff290 */ /* 0x000fe2000fffe0ff */
[----:B------:R-:W-:Y:S05]  /*63f0*/  @!P0 BRA `(.L_x_118) ;  /* 0x0000000000408947 */ /* 0x000fea0003800000 */
        /* <DEDUP_REMOVED lines=16> */
.L_x_118:
[----:B------:R-:W-:Y:S05]  /*6500*/  BSYNC.RECONVERGENT B6 ;  /* 0x0000000000067941 */ /* 0x000fea0003800200 */
.L_x_117:
[----:B------:R-:W-:Y:S01]  /*6510*/  ISETP.NE.U32.AND P4, PT, R90, RZ, PT ;  /* 0x000000ff5a00720c */ /* 0x000fe20003f85070 */
[----:B------:R-:W-:Y:S01]  /*6520*/  UISETP.NE.AND UP2, UPT, UR50, URZ, UPT ;  /* 0x000000ff3200728c */ /* 0x000fe2000bf45270 */
[----:B------:R-:W-:Y:S01]  /*6530*/  ISETP.NE.U32.AND P3, PT, RZ, UR38, PT ;  /* 0x00000026ff007c0c */ /* 0x000fe2000bf65070 */
[----:B------:R-:W-:Y:S01]  /*6540*/  UISETP.NE.U32.AND UP1, UPT, UR44, URZ, UPT ;  /* 0x000000ff2c00728c */ /* 0x000fe2000bf25070 */
[----:B------:R-:W-:Y:S01]  /*6550*/  ISETP.NE.AND.EX P4, PT, R91, RZ, PT, P4 ;  /* 0x000000ff5b00720c */ /* 0x000fe20003f85340 */
[----:B------:R-:W-:Y:S01]  /*6560*/  UPLOP3.LUT UP0, UPT, UPT, UPT, UPT, 0x40, 0x4 ;  /* 0x000000000004789c */ /* 0x000fe20003f0e870 */
[----:B------:R-:W-:Y:S01]  /*6570*/  ISETP.NE.AND.EX P3, PT, RZ, UR39, PT, P3 ;  /* 0x00000027ff007c0c */ /* 0x000fe2000bf65330 */
[----:B------:R-:W-:Y:S01]  /*6580*/  UISETP.NE.AND.EX UP1, UPT, UR45, URZ, UPT, UP1 ;  /* 0x000000ff2d00728c */ /* 0x000fe2000bf25310 */
[----:B------:R-:W-:Y:S04]  /*6590*/  PLOP3.LUT P1, PT, PT, PT, UP2, 0x80, 0x8 ;  /* 0x000000000008781c */ /* 0x000fe80003f2f028 */
[----:B------:R-:W-:Y:S06]  /*65a0*/  @UP2 UPLOP3.LUT UP0, UPT, UPT, UPT, UP1, 0x80, 0x8 ;  /* 0x000000000008289c */ /* 0x000fec0003f0f010 */
[----:B------:R-:W-:Y:S01]  /*65b0*/  PLOP3.LUT P0, PT, PT, PT, UP0, 0x80, 0x8 ;  /* 0x000000000008781c */ /* 0x000fe20003f0f008 */
[----:B------:R-:W-:Y:S01]  /*65c0*/  @!UPT UIADD3 URZ, UPT, UPT, URZ, URZ, URZ ;  /* 0x000000fffffff290 */ /* 0x000fe2000fffe0ff */
[----:B------:R-:W-:Y:S11]  /*65d0*/  BRA.U !UP1, `(.L_x_119) ;  /* 0x0000000109387547 */ /* 0x000ff6000b800000 */
[----:B------:R-:W-:Y:S01]  /*65e0*/  UISETP.NE.U32.AND UP0, UPT, UR38, URZ, UPT ;  /* 0x000000ff2600728c */ /* 0x000fe2000bf05070 */
[----:B------:R-:W-:Y:S02]  /*65f0*/  HFMA2 R0, -RZ, RZ, 0, 5.9604644775390625e-08 ;  /* 0x00000001ff007431 */ /* 0x000fe400000001ff */
[----:B------:R-:W-:Y:S01]  /*6600*/  IMAD.MOV.U32 R96, RZ, RZ, 0x1 ;  /* 0x00000001ff607424 */ /* 0x000fe200078e00ff */
[----:B------:R-:W-:Y:S06]  /*6610*/  UISETP.NE.AND.EX UP0, UPT, UR39, URZ, UPT, UP0 ;  /* 0x000000ff2700728c */ /* 0x000fec000bf05300 */
[----:B------:R-:W-:Y:S05]  /*6620*/  PLOP3.LUT P2, PT, PT, PT, UP0, 0x80, 0x8 ;  /* 0x000000000008781c */ /* 0x000fea0003f4f008 */
[----:B------:R-:W1:Y:S01]  /*6630*/  @UP0 LDCU.64 UR6, c[0x0][0x888] ;  /* 0x00011100ff0607ac */ /* 0x000e620008000a00 */
[----:B------:R-:W-:Y:S07]  /*6640*/  @UP0 UIMAD UR4, UR36, UR44, URZ ;  /* 0x0000002c240402a4 */ /* 0x000fee000f8e02ff */
[----:B------:R-:W-:Y:S01]  /*6650*/  @!P2 PRMT R96, R0, 0x7610, R96 ;  /* 0x000076100060a816 */ /* 0x000fe20000000060 */
[----:B-1----:R-:W-:Y:S03]  /*6660*/  @UP0 UIMAD.WIDE UR6, UR4, 0x4, UR6 ;  /* 0x00000004040608a5 */ /* 0x002fe6000f8e0206 */
[----:B------:R-:W1:Y:S03]  /*6670*/  @!UP0 LDCU UR4, c[0x0][0x880] ;  /* 0x00011000ff0487ac */ /* 0x000e660008000800 */
[----:B------:R-:W-:Y:S01]  /*6680*/  IMAD.U32 R2, RZ, RZ, UR6 ;  /* 0x00000006ff027e24 */ /* 0x000fe2000f8e00ff */
[----:B------:R-:W-:Y:S05]  /*6690*/  MOV R3, UR7 ;  /* 0x0000000700037c02 */ /* 0x000fea0008000f00 */
[----:B-----5:R2:W5:Y:S02]  /*66a0*/  @P2 LDG.E R49, desc[UR46][R2.64] ;  /* 0x0000002e02312981 */ /* 0x020564000c1e1900 */
[----:B-12---:R-:W-:Y:S02]  /*66b0*/  @!P2 IMAD.U32 R49, RZ, RZ, UR4 ;  /* 0x00000004ff31ae24 */ /* 0x006fe4000f8e00ff */
.L_x_119:
[----:B------:R-:W-:Y:S05]  /*66c0*/  @!P4 BRA `(.L_x_120) ;  /* 0x000000000020c947 */ /* 0x000fea0003800000 */
[----:B------:R-:W-:Y:S04]  /*66d0*/  ISETP.NE.U32.AND P2, PT, R88, RZ, PT ;  /* 0x000000ff5800720c */ /* 0x000fe80003f45070 */
[----:B------:R-:W-:Y:S11]  /*66e0*/  ISETP.NE.AND.EX P2, PT, R89, RZ, PT, P2 ;  /* 0x000000ff5900720c */ /* 0x000ff60003f45320 */
[----:B------:R-:W-:Y:S02]  /*66f0*/  @!UPT UIADD3 URZ, UPT, UPT, URZ, URZ, URZ ;  /* 0x000000fffffff290 */ /* 0x000fe4000fffe0ff */
[----:B------:R-:W1:Y:S01]  /*6700*/  @P2 LDC.64 R2, c[0x0][0x8a8] ;  /* 0x00022a00ff022b82 */ /* 0x000e620000000a00 */
[----:B------:R-:W-:Y:S04]  /*6710*/  @P2 IMAD R0, R90, UR36, RZ ;  /* 0x000000245a002c24 */ /* 0x000fe8000f8e02ff */
[----:B-1----:R-:W-:Y:S05]  /*6720*/  @P2 IMAD.WIDE R2, R0, 0x4, R2 ;  /* 0x0000000400022825 */ /* 0x002fea00078e0202 */
[----:B-----5:R1:W5:Y:S02]  /*6730*/  @P2 LDG.E R47, desc[UR46][R2.64] ;  /* 0x0000002e022f2981 */ /* 0x020364000c1e1900 */
[----:B-1----:R-:W2:Y:S02]  /*6740*/  @!P2 LDC R47, c[0x0][0x8a0] ;  /* 0x00022800ff2fab82 */ /* 0x002ea40000000800 */
.L_x_120:
[----:B-----5:R-:W-:Y:S01]  /*6750*/  FSETP.NEU.AND P2, PT, R49, RZ, PT ;  /* 0x000000ff3100720b */ /* 0x020fe20003f4d000 */
[----:B------:R-:W-:Y:S01]  /*6760*/  BSSY B1, `(.L_x_121) ;  /* 0x0000042000017945 */ /* 0x000fe20003800000 */
[----:B------:R-:W-:Y:S01]  /*6770*/  SEL R2, RZ, 0xffffffff, P3 ;  /* 0xffffffffff027807 */ /* 0x000fe20001800000 */
[----:B------:R-:W-:Y:S01]  /*6780*/  IMAD.MOV.U32 R114, RZ, RZ, 0x1 ;  /* 0x00000001ff727424 */ /* 0x000fe200078e00ff */
[----:B------:R-:W-:Y:S01]  /*6790*/  LOP3.LUT P3, RZ, R96, 0xff, RZ, 0xc0, !PT ;  /* 0x000000ff60ff7812 */ /* 0x000fe2000786c0ff */
[----:B------:R-:W-:Y:S01]  /*67a0*/  IMAD R48, R45, 0x80, R46 ;  /* 0x000000802d307824 */ /* 0x000fe200078e022e */
[----:B------:R-:W-:Y:S02]  /*67b0*/  @P1 SEL R0, RZ, 0xffffffff, P2 ;  /* 0xffffffffff001807 */ /* 0x000fe40001000000 */
[----:B------:R-:W-:Y:S02]  /*67c0*/  CS2R R86, SRZ ;  /* 0x0000000000567805 */ /* 0x000fe4000001ff00 */
[----:B------:R-:W-:Y:S02]  /*67d0*/  LEA R3, R105, UR49, 0x3 ;  /* 0x0000003169037c11 */ /* 0x000fe4000f8e18ff */
[----:B------:R-:W-:Y:S02]  /*67e0*/  CS2R R84, SRZ ;  /* 0x0000000000547805 */ /* 0x000fe4000001ff00 */
[----:B------:R-:W-:Y:S02]  /*67f0*/  @P0 SEL R0, R2, R0, !P3 ;  /* 0x0000000002000207 */ /* 0x000fe40005800000 */
[----:B------:R-:W-:Y:S02]  /*6800*/  CS2R R82, SRZ ;  /* 0x0000000000527805 */ /* 0x000fe4000001ff00 */
[----:B------:R-:W-:Y:S02]  /*6810*/  LEA R111, R45, UR49, 0x3 ;  /* 0x000000312d6f7c11 */ /* 0x000fe4000f8e18ff */
[----:B------:R-:W-:Y:S02]  /*6820*/  CS2R R80, SRZ ;  /* 0x0000000000507805 */ /* 0x000fe4000001ff00 */
[----:B------:R-:W-:Y:S02]  /*6830*/  @P1 LOP3.LUT R0, R0, 0x1, RZ, 0xc0, !PT ;  /* 0x0000000100001812 */ /* 0x000fe400078ec0ff */
[----:B------:R-:W-:Y:S02]  /*6840*/  SHF.L.U32 R4, R107, 0x1f, RZ ;  /* 0x0000001f6b047819 */ /* 0x000fe400000006ff */
[----:B------:R-:W-:Y:S04]  /*6850*/  ISETP.NE.U32.OR P5, PT, R0, 0x1, !P1 ;  /* 0x000000010000780c */ /* 0x000fe80004fa5470 */
[----:B------:R-:W-:Y:S09]  /*6860*/  P2R R117, PR, RZ, 0x20 ;  /* 0x00000020ff757803 */ /* 0x000ff20000000000 */
[----:B------:R-:W-:Y:S04]  /*6870*/  @P5 SHF.L.U32 R0, R104, 0x1f, RZ ;  /* 0x0000001f68005819 */ /* 0x000fe800000006ff */
[----:B------:R1:W3:Y:S01]  /*6880*/  @P5 SYNCS.PHASECHK.TRANS64.TRYWAIT P1, [R3+URZ+0x100], R0 ;  /* 0x00010000030055a7 */ /* 0x0002e200080211ff */
[----:B------:R4:W2:Y:S01]  /*6890*/  SYNCS.PHASECHK.TRANS64.TRYWAIT P0, [R111+URZ+0x170], R4 ;  /* 0x000170046f0075a7 */ /* 0x0008a200080011ff */
[----:B-1----:R-:W-:Y:S02]  /*68a0*/  SEL R0, RZ, 0xffffffff, P2 ;  /* 0xffffffffff007807 */ /* 0x002fe40001000000 */
[----:B------:R-:W-:Y:S11]  /*68b0*/  PLOP3.LUT P2, PT, PT, PT, UP1, 0x80, 0x8 ;  /* 0x000000000008781c */ /* 0x000ff60003f4f018 */
[----:B------:R-:W-:Y:S02]  /*68c0*/  @!UPT UIADD3 URZ, UPT, UPT, URZ, URZ, URZ ;  /* 0x000000fffffff290 */ /* 0x000fe4000fffe0ff */
[----:B------:R-:W-:Y:S04]  /*68d0*/  @P2 SEL R0, R2, R0, !P3 ;  /* 0x0000000002002207 */ /* 0x000fe80005800000 */
[----:B------:R-:W-:Y:S04]  /*68e0*/  LOP3.LUT R0, R0, 0x1, RZ, 0xc0, !PT ;  /* 0x0000000100007812 */ /* 0x000fe800078ec0ff */
[----:B------:R-:W-:Y:S04]  /*68f0*/  ISETP.NE.U32.AND P4, PT, R0, 0x1, PT ;  /* 0x000000010000780c */ /* 0x000fe80003f85070 */
[----:B------:R-:W-:Y:S02]  /*6900*/  P2R R115, PR, RZ, 0x10 ;  /* 0x00000010ff737803 */ /* 0x000fe40000000000 */
[----:B---3--:R-:W-:Y:S01]  /*6910*/  @P5 SEL R114, RZ, 0x1, !P1 ;  /* 0x00000001ff725807 */ /* 0x008fe20004800000 */
[----:B--2-4-:R-:W-:Y:S06]  /*6920*/  @!P5 BRA `(.L_x_122) ;  /* 0x000000000094d947 */ /* 0x014fec0003800000 */
[----:B------:R-:W-:Y:S01]  /*6930*/  @P4 IMAD R5, R105, 0x1000, R100 ;  /* 0x0000100069054824 */ /* 0x000fe200078e0264 */
[----:B------:R-:W-:Y:S01]  /*6940*/  LOP3.LUT P5, RZ, R101, 0x80, RZ, 0xc0, !PT ;  /* 0x0000008065ff7812 */ /* 0x000fe200078ac0ff */
[----:B------:R-:W-:Y:S01]  /*6950*/  BSSY B0, `(.L_x_123) ;  /* 0x0000010000007945 */ /* 0x000fe20003800000 */
[----:B------:R-:W-:Y:S01]  /*6960*/  ISETP.NE.AND P2, PT, R114, RZ, PT ;  /* 0x000000ff7200720c */ /* 0x000fe20003f45270 */
[----:B------:R-:W-:Y:S01]  /*6970*/  @P4 VIADD R2, R5, UR49 ;  /* 0x0000003105024c36 */ /* 0x000fe20008000000 */
[----:B------:R-:W-:Y:S02]  /*6980*/  PLOP3.LUT P1, PT, PT, PT, PT, 0x8, 0x80 ;  /* 0x000000000080781c */ /* 0x000fe40003f2e170 */
[----:B------:R-:W-:Y:S02]  /*6990*/  CS2R R82, SRZ ;  /* 0x0000000000527805 */ /* 0x000fe4000001ff00 */
[----:B------:R-:W-:Y:S01]  /*69a0*/  @P4 PLOP3.LUT P1, PT, P5, PT, PT, 0x80, 0x8 ;  /* 0x000000000008481c */ /* 0x000fe20002f2f070 */
[C---:B------:R-:W-:Y:S01]  /*69b0*/  @P4 VIADD R0, R2.reuse, 0x300 ;  /* 0x0000030002004836 */ /* 0x040fe20000000000 */
[----:B------:R-:W-:Y:S01]  /*69c0*/  CS2R R80, SRZ ;  /* 0x0000000000507805 */ /* 0x000fe2000001ff00 */
[----:B------:R-:W-:Y:S01]  /*69d0*/  @P4 VIADD R2, R2, 0x310 ;  /* 0x0000031002024836 */ /* 0x000fe20000000000 */
[----:B------:R-:W-:Y:S02]  /*69e0*/  CS2R R86, SRZ ;  /* 0x0000000000567805 */ /* 0x000fe4000001ff00 */
[----:B------:R-:W-:Y:S07]  /*69f0*/  CS2R R84, SRZ ;  /* 0x0000000000547805 */ /* 0x000fee000001ff00 */
[----:B------:R-:W-:Y:S01]  /*6a00*/  @P1 VIADD R2, R0, 0xfffffff0 ;  /* 0xfffffff000021836 */ /* 0x000fe20000000000 */
[----:B------:R-:W-:Y:S06]  /*6a10*/  @P2 BRA `(.L_x_124) ;  /* 0x00000000000c2947 */ /* 0x000fec0003800000 */
[----:B------:R-:W-:Y:S04]  /*6a20*/  SHF.L.U32 R0, R104, 0x1f, RZ ;  /* 0x0000001f68007819 */ /* 0x000fe800000006ff */
[----:B------:R-:W1:Y:S02]  /*6a30*/  SYNCS.PHASECHK.TRANS64.TRYWAIT P1, [R3+URZ+0x100], R0 ;  /* 0x00010000030075a7 */ /* 0x000e6400080211ff */
[----:B-1----:R-:W-:Y:S05]  /*6a40*/  @!P1 BRA `(.L_x_125) ;  /* 0x0000004400bc9947 */ /* 0x002fea0003800000 */
.L_x_124:
[----:B------:R-:W-:Y:S05]  /*6a50*/  BSYNC B0 ;  /* 0x0000000000007941 */ /* 0x000fea0003800000 */
.L_x_123:
[----:B------:R-:W-:Y:S01]  /*6a60*/  ISETP.NE.AND P1, PT, R115, RZ, PT ;  /* 0x000000ff7300720c */ /* 0x000fe20003f25270 */
[----:B-1----:R-:W-:Y:S02]  /*6a70*/  VIADD R3, R3, 0x120 ;  /* 0x0000012003037836 */ /* 0x002fe40000000000 */
[----:B------:R-:W-:Y:S02]  /*6a80*/  IMAD.U32 R0, RZ, RZ, UR37 ;  /* 0x00000025ff007e24 */ /* 0x000fe4000f8e00ff */
[----:B------:R-:W-:Y:S03]  /*6a90*/  VIADD R105, R105, 0x1 ;  /* 0x0000000169697836 */ /* 0x000fe60000000000 */
[----:B------:R-:W-:Y:S05]  /*6aa0*/  PRMT R0, R0, 0x654, R3 ;  /* 0x0000065400007816 */ /* 0x000fea0000000003 */
[----:B------:R1:W2:Y:S04]  /*6ab0*/  @P1 LDS.128 R80, [R5+UR49+0x300] ;  /* 0x0003003105501984 */ /* 0x0002a80008000c00 */
[----:B------:R1:W3:Y:S01]  /*6ac0*/  @P1 LDS.128 R84, [R2] ;  /* 0x0000000002541984 */ /* 0x0002e20000000c00 */
[C---:B------:R-:W-:Y:S01]  /*6ad0*/  ISETP.NE.AND P1, PT, R105.reuse, 0x4, PT ;  /* 0x000000046900780c */ /* 0x040fe20003f25270 */
[----:B------:R-:W-:Y:S01]  /*6ae0*/  @!PT LDS RZ, [RZ] ;  /* 0x00000000fffff984 */ /* 0x000fe20000000800 */
[----:B------:R-:W-:Y:S01]  /*6af0*/  @!PT LDS RZ, [RZ] ;  /* 0x00000000fffff984 */ /* 0x000fe20000000800 */
[----:B------:R-:W-:Y:S01]  /*6b00*/  @!PT LDS RZ, [RZ] ;  /* 0x00000000fffff984 */ /* 0x000fe20000000800 */
[----:B------:R-:W-:Y:S01]  /*6b10*/  @!PT LDS RZ, [RZ] ;  /* 0x00000000fffff984 */ /* 0x000fe20000000800 */
[----:B------:R4:W-:Y:S06]  /*6b20*/  MEMBAR.ALL.CTA ;  /* 0x0000000000007992 */ /* 0x0009ec0000008000 */
[----:B----4-:R-:W4:Y:S01]  /*6b30*/  FENCE.VIEW.ASYNC.S ;  /* 0x00000000000073c6 */ /* 0x010f220000000000 */
[----:B------:R-:W-:Y:S01]  /*6b40*/  SEL R105, R105, RZ, P1 ;  /* 0x000000ff69697207 */ /* 0x000fe20000800000 */
[----:B----4-:R4:W-:Y:S02]  /*6b50*/  SYNCS.ARRIVE.TRANS64.RED.A1T0 RZ, [R0+URZ], RZ ;  /* 0x000000ff00ff79a7 */ /* 0x0109e400081004ff */
[----:B----4-:R-:W-:Y:S04]  /*6b60*/  SEL R0, RZ, 0x1, P1 ;  /* 0x00000001ff007807 */ /* 0x010fe80000800000 */
[----:B-12---:R-:W-:Y:S02]  /*6b70*/  LOP3.LUT R104, R104, R0, RZ, 0x3c, !PT ;  /* 0x0000000068687212 */ /* 0x006fe400078e3cff */
.L_x_122:
[----:B------:R-:W-:Y:S05]  /*6b80*/  BSYNC B1 ;  /* 0x0000000000017941 */ /* 0x000fea0003800000 */
.L_x_121:
[----:B------:R-:W-:Y:S04]  /*6b90*/  SHF.R.U32.HI R0, RZ, 0x15, R48 ;  /* 0x00000015ff007819 */ /* 0x000fe80000011630 */
[----:B------:R-:W-:Y:S01]  /*6ba0*/  LOP3.LUT P1, RZ, R0, 0x3, R102, 0x48, !PT ;  /* 0x0000000300ff7812 */ /* 0x000fe20007824866 */
[----:B------:R-:W-:Y:S01]  /*6bb0*/  @!UPT UIADD3 URZ, UPT, UPT, URZ, URZ, URZ ;  /* 0x000000fffffff290 */ /* 0x000fe2000fffe0ff */
[----:B------:R-:W-:Y:S11]  /*6bc0*/  @P0 BRA `(.L_x_126) ;  /* 0x0000000000080947 */ /* 0x000ff60003800000 */
[----:B------:R-:W1:Y:S02]  /*6bd0*/  SYNCS.PHASECHK.TRANS64.TRYWAIT P0, [R111+URZ+0x170], R4 ;  /* 0x000170046f0075a7 */ /* 0x000e6400080011ff */
[----:B-1----:R-:W-:Y:S05]  /*6be0*/  @!P0 BRA `(.L_x_127) ;  /* 0x0000004400688947 */ /* 0x002fea0003800000 */
.L_x_126:
[----:B------:R-:W-:Y:S05]  /*6bf0*/  @!P1 BRA `(.L_x_128) ;  /* 0x0000000000409947 */ /* 0x000fea0003800000 */
[----:B------:R-:W2:Y:S01]  /*6c00*/  LDCU.64 UR8, c[0x4][0x78] ;  /* 0x01000f00ff0877ac */ /* 0x000ea20008000a00 */
[----:B------:R-:W-:Y:S01]  /*6c10*/  MOV R3, 0x0 ;  /* 0x0000000000037802 */ /* 0x000fe20000000f00 */
[----:B------:R-:W-:Y:S02]  /*6c20*/  HFMA2 R12, -RZ, RZ, 0, 5.9604644775390625e-08 ;  /* 0x00000001ff0c7431 */ /* 0x000fe400000001ff */
[----:B------:R-:W-:Y:S02]  /*6c30*/  IMAD.MOV.U32 R8, RZ, RZ, 0x192 ;  /* 0x00000192ff087424 */ /* 0x000fe400078e00ff */
[----:B------:R-:W-:Y:S01]  /*6c40*/  IMAD.MOV.U32 R13, RZ, RZ, RZ ;  /* 0x000000ffff0d7224 */ /* 0x000fe200078e00ff */
[----:B------:R-:W4:Y:S01]  /*6c50*/  LDCU.64 UR6, c[0x4][0x80] ;  /* 0x01001000ff0677ac */ /* 0x000f220008000a00 */
[----:B------:R-:W3:Y:S01]  /*6c60*/  LDC.64 R2, c[0x4][R3] ;  /* 0x0100000003027b82 */ /* 0x000ee20000000a00 */
[----:B------:R-:W5:Y:S01]  /*6c70*/  LDCU.64 UR4, c[0x4][0x18] ;  /* 0x01000300ff0477ac */ /* 0x000f620008000a00 */
[----:B--2---:R-:W-:Y:S01]  /*6c80*/  MOV R5, UR9 ;  /* 0x0000000900057c02 */ /* 0x004fe20008000f00 */
[----:B-1----:R-:W-:Y:S01]  /*6c90*/  IMAD.U32 R4, RZ, RZ, UR8 ;  /* 0x00000008ff047e24 */ /* 0x002fe2000f8e00ff */
[----:B----4-:R-:W-:Y:S01]  /*6ca0*/  MOV R7, UR7 ;  /* 0x0000000700077c02 */ /* 0x010fe20008000f00 */
[----:B------:R-:W-:Y:S01]  /*6cb0*/  IMAD.U32 R6, RZ, RZ, UR6 ;  /* 0x00000006ff067e24 */ /* 0x000fe2000f8e00ff */
[----:B-----5:R-:W-:Y:S01]  /*6cc0*/  MOV R11, UR5 ;  /* 0x00000005000b7c02 */ /* 0x020fe20008000f00 */
[----:B------:R-:W-:Y:S02]  /*6cd0*/  IMAD.U32 R10, RZ, RZ, UR4 ;  /* 0x00000004ff0a7e24 */ /* 0x000fe4000f8e00ff */
[----:B------:R-:W-:Y:S07]  /*6ce0*/  LEPC R20, `(.L_x_128) ;  /* 0x000000001014794e */ /* 0x000fee0000000000 */
[----:B---3--:R-:W-:Y:S05]  /*6cf0*/  CALL.ABS.NOINC R2 ;  /* 0x0000000002007343 */ /* 0x008fea0003c00000 */
.L_x_128:
[----:B-1----:R-:W-:Y:S01]  /*6d00*/  F2FP.F16.E4M3.UNPACK_B R4, R81 ;  /* 0x00000051ff04723e */ /* 0x002fe200020006ff */
[----:B------:R-:W-:Y:S05]  /*6d10*/  WARPSYNC.ALL ;  /* 0x0000000000007948 */ /* 0x000fea0003800000 */
[----:B------:R-:W-:Y:S01]  /*6d20*/  R2UR UR4, R48 ;  /* 0x00000000300472ca */ /* 0x000fe200000e0000 */
[--C-:B------:R-:W-:Y:S01]  /*6d30*/  HADD2.F32 R53, -RZ, R4.reuse.H0_H0 ;  /* 0x20000004ff357230 */ /* 0x100fe20000004100 */
[-C--:B------:R-:W-:Y:S01]  /*6d40*/  F2FP.F16.E4M3.UNPACK_B R3, R80.reuse ;  /* 0x00000050ff03723e */ /* 0x080fe200020006ff */
[----:B------:R-:W-:Y:S01]  /*6d50*/  HADD2.F32 R54, -RZ, R4.H1_H1 ;  /* 0x30000004ff367230 */ /* 0x000fe20000004100 */
[----:B------:R-:W-:Y:S01]  /*6d60*/  F2FP.F16.E4M3.UNPACK_B R0, R80.H1 ;  /* 0x00000050ff00723e */ /* 0x000fe200030006ff */
[----:B------:R-:W-:Y:S01]  /*6d70*/  BSSY.RECONVERGENT B0, `(.L_x_129) ;  /* 0x000009e000007945 */ /* 0x000fe20003800200 */
[----:B------:R-:W-:Y:S01]  /*6d80*/  F2FP.F16.E4M3.UNPACK_B R64, R83.H1 ;  /* 0x00000053ff40723e */ /* 0x000fe200030006ff */
[--C-:B------:R-:W-:Y:S01]  /*6d90*/  HADD2.F32 R2, -RZ, R3.reuse.H0_H0 ;  /* 0x20000003ff027230 */ /* 0x100fe20000004100 */
[----:B---3--:R-:W-:Y:S01]  /*6da0*/  F2FP.F16.E4M3.UNPACK_B R74, R86 ;  /* 0x00000056ff4a723e */ /* 0x008fe200020006ff */
[----:B------:R-:W-:Y:S01]  /*6db0*/  HADD2.F32 R50, -RZ, R3.H1_H1 ;  /* 0x30000003ff327230 */ /* 0x000fe20000004100 */
[----:B------:R-:W-:Y:S01]  /*6dc0*/  F2FP.F16.E4M3.UNPACK_B R3, R81.H1 ;  /* 0x00000051ff03723e */ /* 0x000fe200030006ff */
[--C-:B------:R-:W-:Y:S01]  /*6dd0*/  HADD2.F32 R51, -RZ, R0.reuse.H0_H0 ;  /* 0x20000000ff337230 */ /* 0x100fe20000004100 */
[----:B------:R-:W-:Y:S01]  /*6de0*/  MOV R116, 0x10 ;  /* 0x0000001000747802 */ /* 0x000fe20000000f00 */
[----:B------:R-:W-:Y:S01]  /*6df0*/  HADD2.F32 R52, -RZ, R0.H1_H1 ;  /* 0x30000000ff347230 */ /* 0x000fe20000004100 */
[-C--:B------:R-:W-:Y:S01]  /*6e00*/  F2FP.F16.E4M3.UNPACK_B R0, R82.reuse ;  /* 0x00000052ff00723e */ /* 0x080fe200020006ff */
[----:B------:R-:W1:Y:S01]  /*6e10*/  LDTM.x32 R4, tmem[UR4] ;  /* 0x00000004000479ee */ /* 0x000e6200082c0000 */
[----:B------:R-:W-:Y:S01]  /*6e20*/  LOP3.LUT P5, RZ, R101, 0x80, RZ, 0xc0, !PT ;  /* 0x0000008065ff7812 */ /* 0x000fe200078ac0ff */
[--C-:B------:R-:W-:Y:S01]  /*6e30*/  HADD2.F32 R55, -RZ, R3.reuse.H0_H0 ;  /* 0x20000003ff377230 */ /* 0x100fe20000004100 */
[----:B------:R-:W-:Y:S01]  /*6e40*/  IADD3 R113, PT, PT, R100, UR49, RZ ;  /* 0x0000003164717c10 */ /* 0x000fe2000fffe0ff */
[--C-:B------:R-:W-:Y:S01]  /*6e50*/  HADD2.F32 R57, -RZ, R0.reuse.H0_H0 ;  /* 0x20000000ff397230 */ /* 0x100fe20000004100 */
[----:B------:R-:W-:Y:S01]  /*6e60*/  SEL R116, R116, 0xfffffff0, !P5 ;  /* 0xfffffff074747807 */ /* 0x000fe20006800000 */
[----:B------:R-:W-:Y:S01]  /*6e70*/  HADD2.F32 R58, -RZ, R0.H1_H1 ;  /* 0x30000000ff3a7230 */ /* 0x000fe20000004100 */
[----:B------:R-:W-:Y:S01]  /*6e80*/  F2FP.F16.E4M3.UNPACK_B R0, R83 ;  /* 0x00000053ff00723e */ /* 0x000fe200020006ff */
[----:B------:R-:W-:Y:S01]  /*6e90*/  HADD2.F32 R56, -RZ, R3.H1_H1 ;  /* 0x30000003ff387230 */ /* 0x000fe20000004100 */
[----:B------:R-:W-:Y:S01]  /*6ea0*/  F2FP.F16.E4M3.UNPACK_B R3, R82.H1 ;  /* 0x00000052ff03723e */ /* 0x000fe200030006ff */
[----:B------:R-:W-:Y:S01]  /*6eb0*/  HADD2.F32 R73, -RZ, R74.H0_H0 ;  /* 0x2000004aff497230 */ /* 0x000fe20000004100 */
[----:B------:R-:W-:Y:S01]  /*6ec0*/  IADD3 R113, PT, PT, R113, R116, RZ ;  /* 0x0000007471717210 */ /* 0x000fe20007ffe0ff */
[--C-:B------:R-:W-:Y:S01]  /*6ed0*/  HADD2.F32 R61, -RZ, R0.reuse.H0_H0 ;  /* 0x20000000ff3d7230 */ /* 0x100fe20000004100 */
[----:B------:R-:W-:Y:S01]  /*6ee0*/  ISETP.NE.AND P0, PT, R109, RZ, PT ;  /* 0x000000ff6d00720c */ /* 0x000fe20003f05270 */
[----:B------:R-:W-:Y:S01]  /*6ef0*/  HADD2.F32 R62, -RZ, R0.H1_H1 ;  /* 0x30000000ff3e7230 */ /* 0x000fe20000004100 */
[-C--:B------:R-:W-:Y:S01]  /*6f00*/  F2FP.F16.E4M3.UNPACK_B R0, R84.reuse.H1 ;  /* 0x00000054ff00723e */ /* 0x080fe200030006ff */
[--C-:B------:R-:W-:Y:S01]  /*6f10*/  HADD2.F32 R59, -RZ, R3.reuse.H0_H0 ;  /* 0x20000003ff3b7230 */ /* 0x100fe20000004100 */
[----:B------:R-:W-:Y:S01]  /*6f20*/  ISETP.NE.AND P6, PT, R117, RZ, PT ;  /* 0x000000ff7500720c */ /* 0x000fe20003fc5270 */
[----:B------:R-:W-:Y:S01]  /*6f30*/  HADD2.F32 R60, -RZ, R3.H1_H1 ;  /* 0x30000003ff3c7230 */ /* 0x000fe20000004100 */
[----:B------:R-:W-:Y:S01]  /*6f40*/  F2FP.F16.E4M3.UNPACK_B R3, R84 ;  /* 0x00000054ff03723e */ /* 0x000fe200020006ff */
[--C-:B------:R-:W-:Y:S02]  /*6f50*/  HADD2.F32 R67, -RZ, R0.reuse.H0_H0 ;  /* 0x20000000ff437230 */ /* 0x100fe40000004100 */
[----:B------:R-:W-:Y:S01]  /*6f60*/  HADD2.F32 R68, -RZ, R0.H1_H1 ;  /* 0x30000000ff447230 */ /* 0x000fe20000004100 */
[----:B------:R-:W-:Y:S01]  /*6f70*/  F2FP.F16.E4M3.UNPACK_B R0, R85.H1 ;  /* 0x00000055ff00723e */ /* 0x000fe200030006ff */
[--C-:B------:R-:W-:Y:S02]  /*6f80*/  HADD2.F32 R65, -RZ, R3.reuse.H0_H0 ;  /* 0x20000003ff417230 */ /* 0x100fe40000004100 */
[C---:B-1----:R-:W-:Y:S01]  /*6f90*/  FMUL R7, R47.reuse, R7 ;  /* 0x000000072f077220 */ /* 0x042fe20000400000 */
[----:B------:R-:W-:Y:S01]  /*6fa0*/  HADD2.F32 R66, -RZ, R3.H1_H1 ;  /* 0x30000003ff427230 */ /* 0x000fe20000004100 */
[----:B------:R-:W-:Y:S01]  /*6fb0*/  F2FP.F16.E4M3.UNPACK_B R3, R85 ;  /* 0x00000055ff03723e */ /* 0x000fe200020006ff */
[--C-:B------:R-:W-:Y:S02]  /*6fc0*/  HADD2.F32 R71, -RZ, R0.reuse.H0_H0 ;  /* 0x20000000ff477230 */ /* 0x100fe40000004100 */
[----:B------:R-:W-:Y:S02]  /*6fd0*/  HADD2.F32 R72, -RZ, R0.H1_H1 ;  /* 0x30000000ff487230 */ /* 0x000fe40000004100 */
[----:B------:R-:W-:Y:S01]  /*6fe0*/  FMUL R0, R47, R4 ;  /* 0x000000042f007220 */ /* 0x000fe20000400000 */
[--C-:B------:R-:W-:Y:S01]  /*6ff0*/  HADD2.F32 R69, -RZ, R3.reuse.H0_H0 ;  /* 0x20000003ff457230 */ /* 0x100fe20000004100 */
[----:B------:R-:W-:Y:S01]  /*7000*/  F2FP.F16.E4M3.UNPACK_B R4, R87 ;  /* 0x00000057ff04723e */ /* 0x000fe200020006ff */
[----:B------:R-:W-:Y:S01]  /*7010*/  HADD2.F32 R70, -RZ, R3.H1_H1 ;  /* 0x30000003ff467230 */ /* 0x000fe20000004100 */
[----:B------:R-:W-:Y:S01]  /*7020*/  F2FP.F16.E4M3.UNPACK_B R3, R86.H1 ;  /* 0x00000056ff03723e */ /* 0x000fe200030006ff */
[----:B------:R-:W-:Y:S01]  /*7030*/  FFMA R0, R49, R2, R0 ;  /* 0x0000000231007223 */ /* 0x000fe20000000000 */
[----:B------:R-:W-:Y:S01]  /*7040*/  FMUL R2, R47, R5 ;  /* 0x000000052f027220 */ /* 0x000fe20000400000 */
[----:B------:R-:W-:Y:S01]  /*7050*/  HADD2.F32 R74, -RZ, R74.H1_H1 ;  /* 0x3000004aff4a7230 */ /* 0x000fe20000004100 */
[----:B------:R-:W-:Y:S01]  /*7060*/  F2FP.F16.E4M3.UNPACK_B R5, R87.H1 ;  /* 0x00000057ff05723e */ /* 0x000fe200030006ff */
[--C-:B------:R-:W-:Y:S02]  /*7070*/  HADD2.F32 R75, -RZ, R3.reuse.H0_H0 ;  /* 0x20000003ff4b7230 */ /* 0x100fe40000004100 */
[----:B------:R-:W-:Y:S01]  /*7080*/  FFMA R2, R49, R50, R2 ;  /* 0x0000003231027223 */ /* 0x000fe20000000002 */
[----:B------:R-:W-:Y:S02]  /*7090*/  HADD2.F32 R76, -RZ, R3.H1_H1 ;  /* 0x30000003ff4c7230 */ /* 0x000fe40000004100 */
[C---:B------:R-:W-:Y:S01]  /*70a0*/  FMUL R3, R47.reuse, R6 ;  /* 0x000000062f037220 */ /* 0x040fe20000400000 */
[--C-:B------:R-:W-:Y:S02]  /*70b0*/  HADD2.F32 R50, -RZ, R4.reuse.H0_H0 ;  /* 0x20000004ff327230 */ /* 0x100fe40000004100 */
[C---:B------:R-:W-:Y:S01]  /*70c0*/  FMUL R6, R47.reuse, R11 ;  /* 0x0000000b2f067220 */ /* 0x040fe20000400000 */
[----:B------:R-:W-:Y:S01]  /*70d0*/  FMUL R11, R47, R16 ;  /* 0x000000102f0b7220 */ /* 0x000fe20000400000 */
[C---:B------:R-:W-:Y:S01]  /*70e0*/  FFMA R3, R49.reuse, R51, R3 ;  /* 0x0000003331037223 */ /* 0x040fe20000000003 */
[----:B------:R-:W-:Y:S01]  /*70f0*/  FFMA R7, R49, R52, R7 ;  /* 0x0000003431077223 */ /* 0x000fe20000000007 */
[----:B------:R-:W-:Y:S02]  /*7100*/  HADD2.F32 R51, -RZ, R4.H1_H1 ;  /* 0x30000004ff337230 */ /* 0x000fe40000004100 */
[C---:B------:R-:W-:Y:S01]  /*7110*/  FMUL R4, R47.reuse, R9 ;  /* 0x000000092f047220 */ /* 0x040fe20000400000 */
[--C-:B------:R-:W-:Y:S02]  /*7120*/  HADD2.F32 R52, -RZ, R5.reuse.H0_H0 ;  /* 0x20000005ff347230 */ /* 0x100fe40000004100 */
[----:B------:R-:W-:Y:S01]  /*7130*/  FMUL R16, R47, R21 ;  /* 0x000000152f107220 */ /* 0x000fe20000400000 */
[----:B------:R-:W-:Y:S01]  /*7140*/  F2FP.SATFINITE.E4M3.F32.PACK_AB_MERGE_C R78, R7, R3, RZ ;  /* 0x00000003074e723e */ /* 0x000fe200048070ff */
[C---:B------:R-:W-:Y:S01]  /*7150*/  FMUL R3, R47.reuse, R8 ;  /* 0x000000082f037220 */ /* 0x040fe20000400000 */
[----:B------:R-:W-:Y:S02]  /*7160*/  HADD2.F32 R77, -RZ, R5.H1_H1 ;  /* 0x30000005ff4d7230 */ /* 0x000fe40000004100 */
[C---:B------:R-:W-:Y:S01]  /*7170*/  FMUL R7, R47.reuse, R12 ;  /* 0x0000000c2f077220 */ /* 0x040fe20000400000 */
[----:B------:R-:W-:Y:S01]  /*7180*/  FMUL R8, R47, R13 ;  /* 0x0000000d2f087220 */ /* 0x000fe20000400000 */
[C---:B------:R-:W-:Y:S01]  /*7190*/  FFMA R3, R49.reuse, R53, R3 ;  /* 0x0000003531037223 */ /* 0x040fe20000000003 */
[----:B------:R-:W-:Y:S01]  /*71a0*/  FFMA R4, R49, R54, R4 ;  /* 0x0000003631047223 */ /* 0x000fe20000000004 */
[C---:B------:R-:W-:Y:S01]  /*71b0*/  FMUL R12, R47.reuse, R17 ;  /* 0x000000112f0c7220 */ /* 0x040fe20000400000 */
[C---:B------:R-:W-:Y:S01]  /*71c0*/  FMUL R5, R47.reuse, R10 ;  /* 0x0000000a2f057220 */ /* 0x040fe20000400000 */
[C---:B------:R-:W-:Y:S01]  /*71d0*/  FMUL R9, R47.reuse, R14 ;  /* 0x0000000e2f097220 */ /* 0x040fe20000400000 */
[C---:B------:R-:W-:Y:S01]  /*71e0*/  FMUL R10, R47.reuse, R15 ;  /* 0x0000000f2f0a7220 */ /* 0x040fe20000400000 */
[----:B------:R-:W-:Y:S01]  /*71f0*/  FMUL R15, R47, R20 ;  /* 0x000000142f0f7220 */ /* 0x000fe20000400000 */
[C---:B------:R-:W-:Y:S01]  /*7200*/  FFMA R5, R49.reuse, R55, R5 ;  /* 0x0000003731057223 */ /* 0x040fe20000000005 */
[C---:B------:R-:W-:Y:S01]  /*7210*/  FFMA R6, R49.reuse, R56, R6 ;  /* 0x0000003831067223 */ /* 0x040fe20000000006 */
[C---:B------:R-:W-:Y:S01]  /*7220*/  FFMA R7, R49.reuse, R57, R7 ;  /* 0x0000003931077223 */ /* 0x040fe20000000007 */
[C---:B------:R-:W-:Y:S01]  /*7230*/  FFMA R8, R49.reuse, R58, R8 ;  /* 0x0000003a31087223 */ /* 0x040fe20000000008 */
[--C-:B------:R-:W-:Y:S02]  /*7240*/  HADD2.F32 R63, -RZ, R64.reuse.H0_H0 ;  /* 0x20000040ff3f7230 */ /* 0x100fe40000004100 */
[C---:B------:R-:W-:Y:S01]  /*7250*/  FFMA R9, R49.reuse, R59, R9 ;  /* 0x0000003b31097223 */ /* 0x040fe20000000009 */
[----:B------:R-:W-:Y:S01]  /*7260*/  F2FP.SATFINITE.E4M3.F32.PACK_AB_MERGE_C R5, R6, R5, RZ ;  /* 0x000000050605723e */ /* 0x000fe200048070ff */
[C---:B------:R-:W-:Y:S01]  /*7270*/  FFMA R10, R49.reuse, R60, R10 ;  /* 0x0000003c310a7223 */ /* 0x040fe2000000000a */
[C---:B------:R-:W-:Y:S01]  /*7280*/  FFMA R11, R49.reuse, R61, R11 ;  /* 0x0000003d310b7223 */ /* 0x040fe2000000000b */
[----:B------:R-:W-:Y:S01]  /*7290*/  FFMA R12, R49, R62, R12 ;  /* 0x0000003e310c7223 */ /* 0x000fe2000000000c */
[C---:B------:R-:W-:Y:S01]  /*72a0*/  FMUL R20, R47.reuse, R25 ;  /* 0x000000192f147220 */ /* 0x040fe20000400000 */
[C---:B------:R-:W-:Y:S01]  /*72b0*/  FMUL R25, R47.reuse, R30 ;  /* 0x0000001e2f197220 */ /* 0x040fe20000400000 */
[C---:B------:R-:W-:Y:S01]  /*72c0*/  FMUL R30, R47.reuse, R35 ;  /* 0x000000232f1e7220 */ /* 0x040fe20000400000 */
[----:B------:R-:W-:Y:S01]  /*72d0*/  F2FP.SATFINITE.E4M3.F32.PACK_AB_MERGE_C R9, R10, R9, RZ ;  /* 0x000000090a09723e */ /* 0x000fe200048070ff */
[----:B------:R-:W-:Y:S02]  /*72e0*/  HADD2.F32 R64, -RZ, R64.H1_H1 ;  /* 0x30000040ff407230 */ /* 0x000fe40000004100 */
[C---:B------:R-:W-:Y:S01]  /*72f0*/  FMUL R13, R47.reuse, R18 ;  /* 0x000000122f0d7220 */ /* 0x040fe20000400000 */
[C---:B------:R-:W-:Y:S01]  /*7300*/  FMUL R14, R47.reuse, R19 ;  /* 0x000000132f0e7220 */ /* 0x040fe20000400000 */
[C---:B------:R-:W-:Y:S01]  /*7310*/  FMUL R17, R47.reuse, R22 ;  /* 0x000000162f117220 */ /* 0x040fe20000400000 */
[----:B------:R-:W-:Y:S01]  /*7320*/  FMUL R18, R47, R23 ;  /* 0x000000172f127220 */ /* 0x000fe20000400000 */
[C---:B------:R-:W-:Y:S01]  /*7330*/  FFMA R13, R49.reuse, R63, R13 ;  /* 0x0000003f310d7223 */ /* 0x040fe2000000000d */
[C---:B------:R-:W-:Y:S01]  /*7340*/  FFMA R14, R49.reuse, R64, R14 ;  /* 0x00000040310e7223 */ /* 0x040fe2000000000e */
[----:B------:R-:W-:Y:S01]  /*7350*/  FFMA R15, R49, R65, R15 ;  /* 0x00000041310f7223 */ /* 0x000fe2000000000f */
[----:B------:R-:W-:Y:S01]  /*7360*/  FMUL R19, R47, R24 ;  /* 0x000000182f137220 */ /* 0x000fe20000400000 */
[C---:B------:R-:W-:Y:S01]  /*7370*/  FFMA R16, R49.reuse, R66, R16 ;  /* 0x0000004231107223 */ /* 0x040fe20000000010 */
[----:B------:R-:W-:Y:S01]  /*7380*/  FFMA R17, R49, R67, R17 ;  /* 0x0000004331117223 */ /* 0x000fe20000000011 */
[----:B------:R-:W-:Y:S01]  /*7390*/  F2FP.SATFINITE.E4M3.F32.PACK_AB_MERGE_C R13, R14, R13, RZ ;  /* 0x0000000d0e0d723e */ /* 0x000fe200048070ff */
[C---:B------:R-:W-:Y:S01]  /*73a0*/  FMUL R21, R47.reuse, R26 ;  /* 0x0000001a2f157220 */ /* 0x040fe20000400000 */
[----:B------:R-:W-:Y:S01]  /*73b0*/  FMUL R22, R47, R27 ;  /* 0x0000001b2f167220 */ /* 0x000fe20000400000 */
[C---:B------:R-:W-:Y:S01]  /*73c0*/  FFMA R18, R49.reuse, R68, R18 ;  /* 0x0000004431127223 */ /* 0x040fe20000000012 */
[----:B------:R-:W-:Y:S01]  /*73d0*/  FFMA R19, R49, R69, R19 ;  /* 0x0000004531137223 */ /* 0x000fe20000000013 */
[----:B------:R-:W-:Y:S01]  /*73e0*/  FMUL R23, R47, R28 ;  /* 0x0000001c2f177220 */ /* 0x000fe20000400000 */
[----:B------:R-:W-:Y:S01]  /*73f0*/  FFMA R20, R49, R70, R20 ;  /* 0x0000004631147223 */ /* 0x000fe20000000014 */
[----:B------:R-:W-:Y:S01]  /*7400*/  FMUL R24, R47, R29 ;  /* 0x0000001d2f187220 */ /* 0x000fe20000400000 */
[C---:B------:R-:W-:Y:S01]  /*7410*/  FFMA R21, R49.reuse, R71, R21 ;  /* 0x0000004731157223 */ /* 0x040fe20000000015 */
[----:B------:R-:W-:Y:S01]  /*7420*/  FFMA R22, R49, R72, R22 ;  /* 0x0000004831167223 */ /* 0x000fe20000000016 */
[C---:B------:R-:W-:Y:S01]  /*7430*/  FMUL R26, R47.reuse, R31 ;  /* 0x0000001f2f1a7220 */ /* 0x040fe20000400000 */
[----:B------:R-:W-:Y:S01]  /*7440*/  FMUL R27, R47, R32 ;  /* 0x000000202f1b7220 */ /* 0x000fe20000400000 */
[----:B------:R-:W-:Y:S01]  /*7450*/  FFMA R23, R49, R73, R23 ;  /* 0x0000004931177223 */ /* 0x000fe20000000017 */
[----:B------:R-:W-:Y:S01]  /*7460*/  FMUL R28, R47, R33 ;  /* 0x000000212f1c7220 */ /* 0x000fe20000400000 */
[----:B------:R-:W-:Y:S01]  /*7470*/  FFMA R24, R49, R74, R24 ;  /* 0x0000004a31187223 */ /* 0x000fe20000000018 */
[----:B------:R-:W-:Y:S01]  /*7480*/  FMUL R29, R47, R34 ;  /* 0x000000222f1d7220 */ /* 0x000fe20000400000 */
[C---:B------:R-:W-:Y:S01]  /*7490*/  FFMA R25, R49.reuse, R75, R25 ;  /* 0x0000004b31197223 */ /* 0x040fe20000000019 */
[C---:B------:R-:W-:Y:S01]  /*74a0*/  FFMA R26, R49.reuse, R76, R26 ;  /* 0x0000004c311a7223 */ /* 0x040fe2000000001a */
[C---:B------:R-:W-:Y:S01]  /*74b0*/  FFMA R27, R49.reuse, R50, R27 ;  /* 0x00000032311b7223 */ /* 0x040fe2000000001b */
[C---:B------:R-:W-:Y:S01]  /*74c0*/  FFMA R28, R49.reuse, R51, R28 ;  /* 0x00000033311c7223 */ /* 0x040fe2000000001c */
[----:B------:R-:W-:Y:S01]  /*74d0*/  F2FP.SATFINITE.E4M3.F32.PACK_AB_MERGE_C R17, R18, R17, RZ ;  /* 0x000000111211723e */ /* 0x000fe200048070ff */
[C---:B------:R-:W-:Y:S01]  /*74e0*/  FFMA R29, R49.reuse, R52, R29 ;  /* 0x00000034311d7223 */ /* 0x040fe2000000001d */
[----:B------:R-:W-:Y:S01]  /*74f0*/  F2FP.SATFINITE.E4M3.F32.PACK_AB_MERGE_C R21, R22, R21, RZ ;  /* 0x000000151615723e */ /* 0x000fe200048070ff */
[----:B------:R-:W-:Y:S01]  /*7500*/  FFMA R30, R49, R77, R30 ;  /* 0x0000004d311e7223 */ /* 0x000fe2000000001e */
[----:B------:R-:W-:Y:S02]  /*7510*/  F2FP.SATFINITE.E4M3.F32.PACK_AB_MERGE_C R32, R2, R0, R78 ;  /* 0x000000000220723e */ /* 0x000fe4000480704e */
[----:B------:R-:W-:Y:S02]  /*7520*/  F2FP.SATFINITE.E4M3.F32.PACK_AB_MERGE_C R33, R4, R3, R5 ;  /* 0x000000030421723e */ /* 0x000fe40004807005 */
[----:B------:R-:W-:Y:S02]  /*7530*/  F2FP.SATFINITE.E4M3.F32.PACK_AB_MERGE_C R34, R8, R7, R9 ;  /* 0x000000070822723e */ /* 0x000fe40004807009 */
[----:B------:R-:W-:Y:S02]  /*7540*/  F2FP.SATFINITE.E4M3.F32.PACK_AB_MERGE_C R35, R12, R11, R13 ;  /* 0x0000000b0c23723e */ /* 0x000fe4000480700d */
[----:B------:R-:W-:Y:S02]  /*7550*/  F2FP.SATFINITE.E4M3.F32.PACK_AB_MERGE_C R16, R16, R15, R17 ;  /* 0x0000000f1010723e */ /* 0x000fe40004807011 */
[----:B------:R-:W-:Y:S01]  /*7560*/  F2FP.SATFINITE.E4M3.F32.PACK_AB_MERGE_C R17, R20, R19, R21 ;  /* 0x000000131411723e */ /* 0x000fe20004807015 */
[----:B------:R1:W-:Y:S01]  /*7570*/  STS.128 [R100+UR49+0x4300], R32 ;  /* 0x0043002064007988 */ /* 0x0003e20008000c31 */
[----:B------:R-:W-:Y:S02]  /*7580*/  F2FP.SATFINITE.E4M3.F32.PACK_AB_MERGE_C R18, R26, R25, RZ ;  /* 0x000000191a12723e */ /* 0x000fe400048070ff */
[----:B------:R-:W-:Y:S02]  /*7590*/  F2FP.SATFINITE.E4M3.F32.PACK_AB_MERGE_C R19, R30, R29, RZ ;  /* 0x0000001d1e13723e */ /* 0x000fe400048070ff */
[----:B------:R-:W-:Y:S02]  /*75a0*/  F2FP.SATFINITE.E4M3.F32.PACK_AB_MERGE_C R18, R24, R23, R18 ;  /* 0x000000171812723e */ /* 0x000fe40004807012 */
[----:B------:R-:W-:Y:S02]  /*75b0*/  F2FP.SATFINITE.E4M3.F32.PACK_AB_MERGE_C R19, R28, R27, R19 ;  /* 0x0000001b1c13723e */ /* 0x000fe40004807013 */
[----:B------:R-:W-:Y:S02]  /*75c0*/  LEA R0, R105, UR49, 0x3 ;  /* 0x0000003169007c11 */ /* 0x000fe4000f8e18ff */
[----:B------:R-:W-:Y:S01]  /*75d0*/  @P6 SHF.L.U32 R2, R104, 0x1f, RZ ;  /* 0x0000001f68026819 */ /* 0x000fe200000006ff */
[----:B------:R1:W-:Y:S01]  /*75e0*/  STS.128 [R113+0x4300], R16 ;  /* 0x0043001071007388 */ /* 0x0003e20000000c00 */
[----:B------:R-:W-:Y:S01]  /*75f0*/  @!PT LDS RZ, [RZ] ;  /* 0x00000000fffff984 */ /* 0x000fe20000000800 */
[----:B------:R-:W-:Y:S01]  /*7600*/  @!PT LDS RZ, [RZ] ;  /* 0x00000000fffff984 */ /* 0x000fe20000000800 */
[----:B------:R-:W-:Y:S01]  /*7610*/  @!PT LDS RZ, [RZ] ;  /* 0x00000000fffff984 */ /* 0x000fe20000000800 */
[----:B------:R-:W-:Y:S01]  /*7620*/  @!PT LDS RZ, [RZ] ;  /* 0x00000000fffff984 */ /* 0x000fe20000000800 */
[----:B------:R2:W-:Y:S07]  /*7630*/  MEMBAR.ALL.CTA ;  /* 0x0000000000007992 */ /* 0x0005ee0000008000 */
[----:B--2---:R-:W2:Y:S02]  /*7640*/  FENCE.VIEW.ASYNC.S ;  /* 0x00000000000073c6 */ /* 0x004ea40000000000 */
[----:B--2---:R-:W-:Y:S06]  /*7650*/  BAR.SYNC.DEFER_BLOCKING 0x1, 0x80 ;  /* 0x0042000000007b1d */ /* 0x004fec0000010000 */
[----:B------:R-:W-:Y:S05]  /*7660*/  @P0 BRA `(.L_x_130) ;  /* 0x0000000000380947 */ /* 0x000fea0003800000 */
[----:B------:R-:W-:Y:S02]  /*7670*/  UIADD3 UR4, UPT, UPT, UR49, 0x4300, URZ ;  /* 0x0000430031047890 */ /* 0x000fe4000fffe0ff */
[----:B------:R-:W-:Y:S01]  /*7680*/  UIADD3 UR8, UP0, UPT, UR52, 0x680, URZ ;  /* 0x0000068034087890 */ /* 0x000fe2000ff1e0ff */
[----:B------:R-:W-:Y:S01]  /*7690*/  UMOV UR43, UR36 ;  /* 0x00000024002b7c82 */ /* 0x000fe20008000000 */
[----:B------:R-:W-:Y:S02]  /*76a0*/  UIADD3 UR5, UPT, UPT, UR41, 0x80, URZ ;  /* 0x0000008029057890 */ /* 0x000fe4000fffe0ff */
[----:B------:R-:W-:Y:S01]  /*76b0*/  MOV R108, UR4 ;  /* 0x00000004006c7c02 */ /* 0x000fe20008000f00 */
[----:B------:R-:W-:Y:S02]  /*76c0*/  UIADD3.X UR9, UPT, UPT, URZ, UR53, URZ, UP0, !UPT ;  /* 0x00000035ff097290 */ /* 0x000fe400087fe4ff */
[----:B------:R-:W-:Y:S01]  /*76d0*/  UIADD3 UR4, UPT, UPT, UR49, 0x4b00, URZ ;  /* 0x00004b0031047890 */ /* 0x000fe2000fffe0ff */
[----:B------:R-:W-:Y:S01]  /*76e0*/  R2UR UR40, R108 ;  /* 0x000000006c2872ca */ /* 0x000fe200000e0000 */
[----:B------:R-:W-:Y:S01]  /*76f0*/  UMOV UR6, UR42 ;  /* 0x0000002a00067c82 */ /* 0x000fe20008000000 */
[----:B------:R-:W-:Y:S11]  /*7700*/  UMOV UR7, UR36 ;  /* 0x0000002400077c82 */ /* 0x000ff60008000000 */
[----:B------:R2:W-:Y:S01]  /*7710*/  UTMASTG.3D [UR40], [UR8] ;  /* 0x00000028080073b5 */ /* 0x0005e20008010000 */
[----:B------:R2:W-:Y:S01]  /*7720*/  UTMASTG.3D [UR4], [UR8] ;  /* 0x00000004080073b5 */ /* 0x0005e20008010000 */
[----:B------:R0:W-:Y:S01]  /*7730*/  UTMACMDFLUSH ;  /* 0x00000000000079b7 */ /* 0x0001e20000000000 */
[----:B--2---:R-:W-:Y:S04]  /*7740*/  DEPBAR.LE SB0, 0x1 ;  /* 0x000080400000791a */ /* 0x004fe80000000000 */
.L_x_130:
[----:B------:R-:W-:Y:S05]  /*7750*/  BSYNC.RECONVERGENT B0 ;  /* 0x0000000000007941 */ /* 0x000fea0003800200 */
.L_x_129:
[----:B------:R-:W-:Y:S06]  /*7760*/  BAR.SYNC.DEFER_BLOCKING 0x1, 0x80 ;  /* 0x0042000000007b1d */ /* 0x000fec0000010000 */
[----:B------:R-:W2:Y:S01]  /*7770*/  @P6 SYNCS.PHASECHK.TRANS64.TRYWAIT P0, [R0+URZ+0x100], R2 ;  /* 0x00010002000065a7 */ /* 0x000ea200080011ff */
[----:B------:R-:W-:Y:S01]  /*7780*/  BSSY B1, `(.L_x_131) ;  /* 0x0000021000017945 */ /* 0x000fe20003800000 */
[----:B--2---:R-:W-:Y:S03]  /*7790*/  @P6 SEL R114, RZ, 0x1, !P0 ;  /* 0x00000001ff726807 */ /* 0x004fe60004000000 */
[----:B------:R-:W-:Y:S05]  /*77a0*/  @!P6 BRA `(.L_x_132) ;  /* 0x000000000078e947 */ /* 0x000fea0003800000 */
[----:B------:R-:W-:Y:S01]  /*77b0*/  ISETP.NE.AND P1, PT, R115, RZ, PT ;  /* 0x000000ff7300720c */ /* 0x000fe20003f25270 */
[----:B------:R-:W-:Y:S01]  /*77c0*/  BSSY B0, `(.L_x_133) ;  /* 0x0000009000007945 */ /* 0x000fe20003800000 */
[----:B------:R-:W-:Y:S11]  /*77d0*/  ISETP.NE.AND P0, PT, R114, RZ, PT ;  /* 0x000000ff7200720c */ /* 0x000ff60003f05270 */
[----:B------:R-:W-:Y:S05]  /*77e0*/  @P1 IMAD R2, R105, 0x1000, R100 ;  /* 0x0000100069021824 */ /* 0x000fea00078e0264 */
[----:B------:R-:W-:Y:S05]  /*77f0*/  @P1 IADD3 R4, PT, PT, R2, UR49, RZ ;  /* 0x0000003102041c10 */ /* 0x000fea000fffe0ff */
[----:B------:R-:W-:Y:S01]  /*7800*/  @P1 IMAD.IADD R4, R4, 0x1, R116 ;  /* 0x0000000104041824 */ /* 0x000fe200078e0274 */
[----:B------:R-:W-:Y:S06]  /*7810*/  @P0 BRA `(.L_x_134) ;  /* 0x00000000000c0947 */ /* 0x000fec0003800000 */
[----:B------:R-:W-:Y:S04]  /*7820*/  SHF.L.U32 R3, R104, 0x1f, RZ ;  /* 0x0000001f68037819 */ /* 0x000fe800000006ff */
[----:B------:R-:W2:Y:S02]  /*7830*/  SYNCS.PHASECHK.TRANS64.TRYWAIT P0, [R0+URZ+0x100], R3 ;  /* 0x00010003000075a7 */ /* 0x000ea400080011ff */
[----:B--2---:R-:W-:Y:S05]  /*7840*/  @!P0 BRA `(.L_x_135) ;  /* 0x0000003800648947 */ /* 0x004fea0003800000 */
.L_x_134:
[----:B------:R-:W-:Y:S05]  /*7850*/  BSYNC B0 ;  /* 0x0000000000007941 */ /* 0x000fea0003800000 */
.L_x_133:
[----:B------:R-:W-:Y:S01]  /*7860*/  ISETP.NE.AND P0, PT, R115, RZ, PT ;  /* 0x000000ff7300720c */ /* 0x000fe20003f05270 */
[----:B------:R-:W-:Y:S11]  /*7870*/  VIADD R105, R105, 0x1 ;  /* 0x0000000169697836 */ /* 0x000ff60000000000 */
[----:B------:R-:W-:Y:S01]  /*7880*/  @!UPT UIADD3 URZ, UPT, UPT, URZ, URZ, URZ ;  /* 0x000000fffffff290 */ /* 0x000fe2000fffe0ff */
[----:B------:R3:W4:Y:S04]  /*7890*/  @P0 LDS.128 R80, [R2+UR49+0x300] ;  /* 0x0003003102500984 */ /* 0x0007280008000c00 */
[----:B------:R1:W1:Y:S01]  /*78a0*/  @P0 LDS.128 R84, [R4+0x300] ;  /* 0x0003000004540984 */ /* 0x0002620000000c00 */
[C---:B------:R-:W-:Y:S01]  /*78b0*/  ISETP.NE.AND P0, PT, R105.reuse, 0x4, PT ;  /* 0x000000046900780c */ /* 0x040fe20003f05270 */
[----:B------:R-:W-:Y:S01]  /*78c0*/  @!PT LDS RZ, [RZ] ;  /* 0x00000000fffff984 */ /* 0x000fe20000000800 */
[----:B------:R-:W-:Y:S01]  /*78d0*/  @!PT LDS RZ, [RZ] ;  /* 0x00000000fffff984 */ /* 0x000fe20000000800 */
[----:B------:R-:W-:Y:S01]  /*78e0*/  @!PT LDS RZ, [RZ] ;  /* 0x00000000fffff984 */ /* 0x000fe20000000800 */
[----:B------:R-:W-:Y:S01]  /*78f0*/  @!PT LDS RZ, [RZ] ;  /* 0x00000000fffff984 */ /* 0x000fe20000000800 */
[----:B------:R5:W-:Y:S06]  /*7900*/  MEMBAR.ALL.CTA ;  /* 0x0000000000007992 */ /* 0x000bec0000008000 */
[----:B-----5:R-:W5:Y:S01]  /*7910*/  FENCE.VIEW.ASYNC.S ;  /* 0x00000000000073c6 */ /* 0x020f620000000000 */
[----:B------:R-:W-:Y:S01]  /*7920*/  SEL R105, R105, RZ, P0 ;  /* 0x000000ff69697207 */ /* 0x000fe20000000000 */
[----:B---3--:R-:W-:Y:S02]  /*7930*/  VIADD R2, R0, 0x120 ;  /* 0x0000012000027836 */ /* 0x008fe40000000000 */
[----:B--2---:R-:W-:Y:S05]  /*7940*/  IMAD.U32 R0, RZ, RZ, UR37 ;  /* 0x00000025ff007e24 */ /* 0x004fea000f8e00ff */
[----:B------:R-:W-:Y:S04]  /*7950*/  PRMT R0, R0, 0x654, R2 ;  /* 0x0000065400007816 */ /* 0x000fe80000000002 */
[----:B-----5:R2:W-:Y:S02]  /*7960*/  SYNCS.ARRIVE.TRANS64.RED.A1T0 RZ, [R0+URZ], RZ ;  /* 0x000000ff00ff79a7 */ /* 0x0205e400081004ff */
[----:B--2---:R-:W-:Y:S04]  /*7970*/  SEL R0, RZ, 0x1, P0 ;  /* 0x00000001ff007807 */ /* 0x004fe80000000000 */
[----:B-1--4-:R-:W-:Y:S02]  /*7980*/  LOP3.LUT R104, R104, R0, RZ, 0x3c, !PT ;  /* 0x0000000068687212 */ /* 0x012fe400078e3cff */
.L_x_132:
[----:B------:R-:W-:Y:S05]  /*7990*/  BSYNC B1 ;  /* 0x0000000000017941 */ /* 0x000fea0003800000 */
.L_x_131:
[----:B------:R-:W-:Y:S05]  /*79a0*/  VIADD R0, R48, 0x20 ;  /* 0x0000002030007836 */ /* 0x000fea0000000000 */
[----:B------:R-:W-:Y:S04]  /*79b0*/  SHF.R.U32.HI R0, RZ, 0x15, R0 ;  /* 0x00000015ff007819 */ /* 0x000fe80000011600 */
[----:B------:R-:W-:Y:S11]  /*79c0*/  LOP3.LUT P0, RZ, R0, 0x3, R102, 0x48, !PT ;  /* 0x0000000300ff7812 */ /* 0x000ff60007804866 */
[----:B------:R-:W-:Y:S02]  /*79d0*/  @!UPT UIADD3 URZ, UPT, UPT, URZ, URZ, URZ ;  /* 0x000000fffffff290 */ /* 0x000fe4000fffe0ff */
[----:B------:R-:W-:Y:S05]  /*79e0*/  @!P0 BRA `(.L_x_136) ;  /* 0x0000000000408947 */ /* 0x000fea0003800000 */
[----:B------:R-:W2:Y:S01]  /*79f0*/  LDCU.64 UR8, c[0x4][0x78] ;  /* 0x01000f00ff0877ac */ /* 0x000ea20008000a00 */
[----:B------:R-:W-:Y:S01]  /*7a00*/  MOV R3, 0x0 ;  /* 0x0000000000037802 */ /* 0x000fe20000000f00 */
[----:B------:R-:W-:Y:S02]  /*7a10*/  HFMA2 R12, -RZ, RZ, 0, 5.9604644775390625e-08 ;  /* 0x00000001ff0c7431 */ /* 0x000fe400000001ff */
[----:B------:R-:W-:Y:S02]  /*7a20*/  IMAD.MOV.U32 R8, RZ, RZ, 0x192 ;  /* 0x00000192ff087424 */ /* 0x000fe400078e00ff */
[----:B------:R-:W-:Y:S01]  /*7a30*/  IMAD.MOV.U32 R13, RZ, RZ, RZ ;  /* 0x000000ffff0d7224 */ /* 0x000fe200078e00ff */
[----:B------:R-:W3:Y:S01]  /*7a40*/  LDCU.64 UR6, c[0x4][0x80] ;  /* 0x01001000ff0677ac */ /* 0x000ee20008000a00 */
[----:B------:R-:W4:Y:S01]  /*7a50*/  LDC.64 R2, c[0x4][R3] ;  /* 0x0100000003027b82 */ /* 0x000f220000000a00 */
[----:B------:R-:W5:Y:S01]  /*7a60*/  LDCU.64 UR4, c[0x4][0x18] ;  /* 0x01000300ff0477ac */ /* 0x000f620008000a00 */
[----:B--2---:R-:W-:Y:S01]  /*7a70*/  MOV R5, UR9 ;  /* 0x0000000900057c02 */ /* 0x004fe20008000f00 */
[----:B------:R-:W-:Y:S01]  /*7a80*/  IMAD.U32 R4, RZ, RZ, UR8 ;  /* 0x00000008ff047e24 */ /* 0x000fe2000f8e00ff */
[----:B---3--:R-:W-:Y:S01]  /*7a90*/  MOV R7, UR7 ;  /* 0x0000000700077c02 */ /* 0x008fe20008000f00 */
[----:B------:R-:W-:Y:S01]  /*7aa0*/  IMAD.U32 R6, RZ, RZ, UR6 ;  /* 0x00000006ff067e24 */ /* 0x000fe2000f8e00ff */
[----:B-----5:R-:W-:Y:S01]  /*7ab0*/  MOV R11, UR5 ;  /* 0x00000005000b7c02 */ /* 0x020fe20008000f00 */
[----:B------:R-:W-:Y:S02]  /*7ac0*/  IMAD.U32 R10, RZ, RZ, UR4 ;  /* 0x00000004ff0a7e24 */ /* 0x000fe4000f8e00ff */
[----:B------:R-:W-:Y:S07]  /*7ad0*/  LEPC R20, `(.L_x_136) ;  /* 0x000000001014794e */ /* 0x000fee0000000000 */
[----:B-1--4-:R-:W-:Y:S05]  /*7ae0*/  CALL.ABS.NOINC R2 ;  /* 0x0000000002007343 */ /* 0x012fea0003c00000 */
.L_x_136:
[-C--:B------:R-:W-:Y:S01]  /*7af0*/  F2FP.F16.E4M3.UNPACK_B R0, R81.reuse ;  /* 0x00000051ff00723e */ /* 0x080fe200020006ff */
[----:B------:R-:W-:Y:S05]  /*7b00*/  WARPSYNC.ALL ;  /* 0x0000000000007948 */ /* 0x000fea0003800000 */
[----:B------:R-:W-:Y:S01]  /*7b10*/  R2UR UR4, R48 ;  /* 0x00000000300472ca */ /* 0x000fe200000e0000 */
[--C-:B------:R-:W-:Y:S01]  /*7b20*/  HADD2.F32 R54, -RZ, R0.reuse.H0_H0 ;  /* 0x20000000ff367230 */ /* 0x100fe20000004100 */
[-C--:B------:R-:W-:Y:S01]  /*7b30*/  F2FP.F16.E4M3.UNPACK_B R2, R80.reuse.H1 ;  /* 0x00000050ff02723e */ /* 0x080fe200030006ff */
[----:B------:R-:W-:Y:S01]  /*7b40*/  HADD2.F32 R55, -RZ, R0.H1_H1 ;  /* 0x30000000ff377230 */ /* 0x000fe20000004100 */
[----:B------:R-:W-:Y:S01]  /*7b50*/  F2FP.F16.E4M3.UNPACK_B R0, R81.H1 ;  /* 0x00000051ff00723e */ /* 0x000fe200030006ff */
[----:B------:R-:W-:Y:S01]  /*7b60*/  BSSY.RECONVERGENT B0, `(.L_x_137) ;  /* 0x0000099000007945 */ /* 0x000fe20003800200 */
[----:B------:R-:W-:Y:S01]  /*7b70*/  F2FP.F16.E4M3.UNPACK_B R3, R80 ;  /* 0x00000050ff03723e */ /* 0x000fe200020006ff */
[----:B------:R-:W-:Y:S01]  /*7b80*/  HADD2.F32 R52, -RZ, R2.H0_H0 ;  /* 0x20000002ff347230 */ /* 0x000fe20000004100 */
[----:B------:R-:W-:Y:S01]  /*7b90*/  ISETP.NE.AND P0, PT, R109, RZ, PT ;  /* 0x000000ff6d00720c */ /* 0x000fe20003f05270 */
[--C-:B------:R-:W-:Y:S01]  /*7ba0*/  HADD2.F32 R56, -RZ, R0.reuse.H0_H0 ;  /* 0x20000000ff387230 */ /* 0x100fe20000004100 */
[----:B------:R-:W-:Y:S01]  /*7bb0*/  ISETP.NE.AND P6, PT, R117, RZ, PT ;  /* 0x000000ff7500720c */ /* 0x000fe20003fc5270 */
[----:B------:R-:W-:Y:S01]  /*7bc0*/  HADD2.F32 R57, -RZ, R0.H1_H1 ;  /* 0x30000000ff397230 */ /* 0x000fe20000004100 */
[-C--:B------:R-:W-:Y:S01]  /*7bd0*/  F2FP.F16.E4M3.UNPACK_B R0, R83.reuse ;  /* 0x00000053ff00723e */ /* 0x080fe200020006ff */
[----:B-1----:R-:W1:Y:S01]  /*7be0*/  LDTM.x32 R4, tmem[UR4+0x20] ;  /* 0x00002004000479ee */ /* 0x002e6200082c0000 */
[----:B------:R-:W-:Y:S01]  /*7bf0*/  HADD2.F32 R53, -RZ, R2.H1_H1 ;  /* 0x30000002ff357230 */ /* 0x000fe20000004100 */
[----:B------:R-:W-:Y:S01]  /*7c00*/  F2FP.F16.E4M3.UNPACK_B R2, R82.H1 ;  /* 0x00000052ff02723e */ /* 0x000fe200030006ff */
[--C-:B------:R-:W-:Y:S02]  /*7c10*/  HADD2.F32 R50, -RZ, R3.reuse.H0_H0 ;  /* 0x20000003ff327230 */ /* 0x100fe40000004100 */
[--C-:B------:R-:W-:Y:S02]  /*7c20*/  HADD2.F32 R62, -RZ, R0.reuse.H0_H0 ;  /* 0x20000000ff3e7230 */ /* 0x100fe40000004100 */
[----:B------:R-:W-:Y:S01]  /*7c30*/  HADD2.F32 R63, -RZ, R0.H1_H1 ;  /* 0x30000000ff3f7230 */ /* 0x000fe20000004100 */
[----:B------:R-:W-:Y:S01]  /*7c40*/  F2FP.F16.E4M3.UNPACK_B R0, R84.H1 ;  /* 0x00000054ff00723e */ /* 0x000fe200030006ff */
[--C-:B------:R-:W-:Y:S02]  /*7c50*/  HADD2.F32 R60, -RZ, R2.reuse.H0_H0 ;  /* 0x20000002ff3c7230 */ /* 0x100fe40000004100 */
[----:B------:R-:W-:Y:S01]  /*7c60*/  HADD2.F32 R61, -RZ, R2.H1_H1 ;  /* 0x30000002ff3d7230 */ /* 0x000fe20000004100 */
[----:B------:R-:W-:Y:S01]  /*7c70*/  F2FP.F16.E4M3.UNPACK_B R2, R83.H1 ;  /* 0x00000053ff02723e */ /* 0x000fe200030006ff */
[----:B------:R-:W-:Y:S01]  /*7c80*/  HADD2.F32 R51, -RZ, R3.H1_H1 ;  /* 0x30000003ff337230 */ /* 0x000fe20000004100 */
[----:B------:R-:W-:Y:S01]  /*7c90*/  F2FP.F16.E4M3.UNPACK_B R3, R82 ;  /* 0x00000052ff03723e */ /* 0x000fe200020006ff */
[--C-:B------:R-:W-:Y:S02]  /*7ca0*/  HADD2.F32 R68, -RZ, R0.reuse.H0_H0 ;  /* 0x20000000ff447230 */ /* 0x100fe40000004100 */
[----:B------:R-:W-:Y:S01]  /*7cb0*/  HADD2.F32 R69, -RZ, R0.H1_H1 ;  /* 0x30000000ff457230 */ /* 0x000fe20000004100 */
[-C--:B------:R-:W-:Y:S01]  /*7cc0*/  F2FP.F16.E4M3.UNPACK_B R0, R85.reuse.H1 ;  /* 0x00000055ff00723e */ /* 0x080fe200030006ff */
[--C-:B------:R-:W-:Y:S02]  /*7cd0*/  HADD2.F32 R64, -RZ, R2.reuse.H0_H0 ;  /* 0x20000002ff407230 */ /* 0x100fe40000004100 */
[----:B------:R-:W-:Y:S01]  /*7ce0*/  HADD2.F32 R65, -RZ, R2.H1_H1 ;  /* 0x30000002ff417230 */ /* 0x000fe20000004100 */
[----:B------:R-:W-:Y:S01]  /*7cf0*/  F2FP.F16.E4M3.UNPACK_B R2, R85 ;  /* 0x00000055ff02723e */ /* 0x000fe200020006ff */
[--C-:B------:R-:W-:Y:S02]  /*7d00*/  HADD2.F32 R58, -RZ, R3.reuse.H0_H0 ;  /* 0x20000003ff3a7230 */ /* 0x100fe40000004100 */
[C---:B-1----:R-:W-:Y:S01]  /*7d10*/  FMUL R7, R47.reuse, R7 ;  /* 0x000000072f077220 */ /* 0x042fe20000400000 */
[----:B------:R-:W-:Y:S01]  /*7d20*/  HADD2.F32 R59, -RZ, R3.H1_H1 ;  /* 0x30000003ff3b7230 */ /* 0x000fe20000004100 */
[----:B------:R-:W-:Y:S01]  /*7d30*/  F2FP.F16.E4M3.UNPACK_B R3, R84 ;  /* 0x00000054ff03723e */ /* 0x000fe200020006ff */
[--C-:B------:R-:W-:Y:S02]  /*7d40*/  HADD2.F32 R72, -RZ, R0.reuse.H0_H0 ;  /* 0x20000000ff487230 */ /* 0x100fe40000004100 */
[C---:B------:R-:W-:Y:S01]  /*7d50*/  FMUL R11, R47.reuse, R11 ;  /* 0x0000000b2f0b7220 */ /* 0x040fe20000400000 */
[----:B------:R-:W-:Y:S01]  /*7d60*/  HADD2.F32 R73, -RZ, R0.H1_H1 ;  /* 0x30000000ff497230 */ /* 0x000fe20000004100 */
[----:B------:R-:W-:Y:S01]  /*7d70*/  F2FP.F16.E4M3.UNPACK_B R0, R87 ;  /* 0x00000057ff00723e */ /* 0x000fe200020006ff */
[--C-:B------:R-:W-:Y:S02]  /*7d80*/  HADD2.F32 R70, -RZ, R2.reuse.H0_H0 ;  /* 0x20000002ff467230 */ /* 0x100fe40000004100 */
[C---:B------:R-:W-:Y:S01]  /*7d90*/  FMUL R15, R47.reuse, R15 ;  /* 0x0000000f2f0f7220 */ /* 0x040fe20000400000 */
[----:B------:R-:W-:Y:S01]  /*7da0*/  HADD2.F32 R71, -RZ, R2.H1_H1 ;  /* 0x30000002ff477230 */ /* 0x000fe20000004100 */
[-C--:B------:R-:W-:Y:S01]  /*7db0*/  F2FP.F16.E4M3.UNPACK_B R2, R86.reuse.H1 ;  /* 0x00000056ff02723e */ /* 0x080fe200030006ff */
[--C-:B------:R-:W-:Y:S02]  /*7dc0*/  HADD2.F32 R66, -RZ, R3.reuse.H0_H0 ;  /* 0x20000003ff427230 */ /* 0x100fe40000004100 */
[----:B------:R-:W-:Y:S01]  /*7dd0*/  HADD2.F32 R67, -RZ, R3.H1_H1 ;  /* 0x30000003ff437230 */ /* 0x000fe20000004100 */
[----:B------:R-:W-:Y:S01]  /*7de0*/  F2FP.F16.E4M3.UNPACK_B R3, R86 ;  /* 0x00000056ff03723e */ /* 0x000fe200020006ff */
[--C-:B------:R-:W-:Y:S02]  /*7df0*/  HADD2.F32 R78, -RZ, R0.reuse.H0_H0 ;  /* 0x20000000ff4e7230 */ /* 0x100fe40000004100 */
[----:B------:R-:W-:Y:S02]  /*7e00*/  HADD2.F32 R79, -RZ, R0.H1_H1 ;  /* 0x30000000ff4f7230 */ /* 0x000fe40000004100 */
[C---:B------:R-:W-:Y:S01]  /*7e10*/  FMUL R0, R47.reuse, R4 ;  /* 0x000000042f007220 */ /* 0x040fe20000400000 */
[--C-:B------:R-:W-:Y:S02]  /*7e20*/  HADD2.F32 R76, -RZ, R2.reuse.H0_H0 ;  /* 0x20000002ff4c7230 */ /* 0x100fe40000004100 */
[----:B------:R-:W-:Y:S01]  /*7e30*/  FMUL R4, R47, R8 ;  /* 0x000000082f047220 */ /* 0x000fe20000400000 */
[----:B------:R-:W-:Y:S02]  /*7e40*/  HADD2.F32 R77, -RZ, R2.H1_H1 ;  /* 0x30000002ff4d7230 */ /* 0x000fe40000004100 */
[----:B------:R-:W-:Y:S01]  /*7e50*/  FFMA R0, R49, R50, R0 ;  /* 0x0000003231007223 */ /* 0x000fe20000000000 */
[--C-:B------:R-:W-:Y:S02]  /*7e60*/  HADD2.F32 R74, -RZ, R3.reuse.H0_H0 ;  /* 0x20000003ff4a7230 */ /* 0x100fe40000004100 */
[C---:B------:R-:W-:Y:S01]  /*7e70*/  FMUL R2, R47.reuse, R5 ;  /* 0x000000052f027220 */ /* 0x040fe20000400000 */
[----:B------:R-:W-:Y:S02]  /*7e80*/  HADD2.F32 R75, -RZ, R3.H1_H1 ;  /* 0x30000003ff4b7230 */ /* 0x000fe40000004100 */
[C---:B------:R-:W-:Y:S01]  /*7e90*/  FMUL R5, R47.reuse, R9 ;  /* 0x000000092f057220 */ /* 0x040fe20000400000 */
[----:B------:R-:W-:Y:S01]  /*7ea0*/  FMUL R8, R47, R12 ;  /* 0x0000000c2f087220 */ /* 0x000fe20000400000 */
[----:B------:R-:W-:Y:S01]  /*7eb0*/  FFMA R2, R49, R51, R2 ;  /* 0x0000003331027223 */ /* 0x000fe20000000002 */
[C---:B------:R-:W-:Y:S01]  /*7ec0*/  FMUL R9, R47.reuse, R13 ;  /* 0x0000000d2f097220 */ /* 0x040fe20000400000 */
[C---:B------:R-:W-:Y:S01]  /*7ed0*/  FMUL R12, R47.reuse, R21 ;  /* 0x000000152f0c7220 */ /* 0x040fe20000400000 */
[C---:B------:R-:W-:Y:S01]  /*7ee0*/  FMUL R21, R47.reuse, R30 ;  /* 0x0000001e2f157220 */ /* 0x040fe20000400000 */
[C---:B------:R-:W-:Y:S01]  /*7ef0*/  FMUL R13, R47.reuse, R22 ;  /* 0x000000162f0d7220 */ /* 0x040fe20000400000 */
        /* <DEDUP_REMOVED lines=9> */
[C---:B------:R-:W-:Y:S01]  /*7f90*/  FFMA R6, R49.reuse, R56, R6 ;  /* 0x0000003831067223 */ /* 0x040fe20000000006 */
[C---:B------:R-:W-:Y:S01]  /*7fa0*/  FFMA R11, R49.reuse, R57, R11 ;  /* 0x00000039310b7223 */ /* 0x040fe2000000000b */
[C---:B------:R-:W-:Y:S01]  /*7fb0*/  FFMA R8, R49.reuse, R58, R8 ;  /* 0x0000003a31087223 */ /* 0x040fe20000000008 */
[----:B------:R-:W-:Y:S01]  /*7fc0*/  FFMA R9, R49, R59, R9 ;  /* 0x0000003b31097223 */ /* 0x000fe20000000009 */
[----:B------:R-:W-:Y:S01]  /*7fd0*/  F2FP.SATFINITE.E4M3.F32.PACK_AB_MERGE_C R52, R7, R3, RZ ;  /* 0x000000030734723e */ /* 0x000fe200048070ff */
[----:B------:R-:W-:Y:S01]  /*7fe0*/  FFMA R10, R49, R60, R10 ;  /* 0x0000003c310a7223 */ /* 0x000fe2000000000a */
[----:B------:R-:W-:Y:S01]  /*7ff0*/  F2FP.SATFINITE.E4M3.F32.PACK_AB_MERGE_C R53, R11, R6, RZ ;  /* 0x000000060b35723e */ /* 0x000fe200048070ff */
[----:B------:R-:W-:Y:S01]  /*8000*/  FFMA R15, R49, R61, R15 ;  /* 0x0000003d310f7223 */ /* 0x000fe2000000000f */
[C---:B------:R-:W-:Y:S01]  /*8010*/  FMUL R3, R47.reuse, R16 ;  /* 0x000000102f037220 */ /* 0x040fe20000400000 */
[C---:B------:R-:W-:Y:S01]  /*8020*/  FMUL R6, R47.reuse, R17 ;  /* 0x000000112f067220 */ /* 0x040fe20000400000 */
[----:B------:R-:W-:Y:S01]  /*8030*/  F2FP.F16.E4M3.UNPACK_B R51, R87.H1 ;  /* 0x00000057ff33723e */ /* 0x000fe200030006ff */
[----:B------:R-:W-:Y:S01]  /*8040*/  FMUL R11, R47, R20 ;  /* 0x000000142f0b7220 */ /* 0x000fe20000400000 */
[----:B------:R-:W-:Y:S01]  /*8050*/  F2FP.SATFINITE.E4M3.F32.PACK_AB_MERGE_C R54, R15, R10, RZ ;  /* 0x0000000a0f36723e */ /* 0x000fe200048070ff */
[C---:B------:R-:W-:Y:S01]  /*8060*/  FFMA R3, R49.reuse, R62, R3 ;  /* 0x0000003e31037223 */ /* 0x040fe20000000003 */
[----:B------:R-:W-:Y:S01]  /*8070*/  FFMA R6, R49, R63, R6 ;  /* 0x0000003f31067223 */ /* 0x000fe20000000006 */
[----:B------:R-:W-:Y:S01]  /*8080*/  FMUL R20, R47, R29 ;  /* 0x0000001d2f147220 */ /* 0x000fe20000400000 */
[----:B------:R-:W-:Y:S01]  /*8090*/  F2FP.SATFINITE.E4M3.F32.PACK_AB_MERGE_C R29, R5, R4, R53 ;  /* 0x00000004051d723e */ /* 0x000fe20004807035 */
[----:B------:R-:W-:Y:S01]  /*80a0*/  FMUL R10, R47, R19 ;  /* 0x000000132f0a7220 */ /* 0x000fe20000400000 */
[----:B------:R-:W-:Y:S01]  /*80b0*/  F2FP.SATFINITE.E4M3.F32.PACK_AB_MERGE_C R30, R9, R8, R54 ;  /* 0x00000008091e723e */ /* 0x000fe20004807036 */
        /* <DEDUP_REMOVED lines=10> */
[----:B------:R-:W-:Y:S01]  /*8160*/  FFMA R14, R49, R69, R14 ;  /* 0x00000045310e7223 */ /* 0x000fe2000000000e */
[----:B------:R-:W-:Y:S01]  /*8170*/  FMUL R18, R47, R27 ;  /* 0x0000001b2f127220 */ /* 0x000fe20000400000 */
[C---:B------:R-:W-:Y:S01]  /*8180*/  FFMA R15, R49.reuse, R70, R15 ;  /* 0x00000046310f7223 */ /* 0x040fe2000000000f */
[C---:B------:R-:W-:Y:S01]  /*8190*/  FFMA R16, R49.reuse, R71, R16 ;  /* 0x0000004731107223 */ /* 0x040fe20000000010 */
[C---:B------:R-:W-:Y:S01]  /*81a0*/  FFMA R17, R49.reuse, R72, R17 ;  /* 0x0000004831117223 */ /* 0x040fe20000000011 */
[C---:B------:R-:W-:Y:S01]  /*81b0*/  FFMA R18, R49.reuse, R73, R18 ;  /* 0x0000004931127223 */ /* 0x040fe20000000012 */
[----:B------:R-:W-:Y:S01]  /*81c0*/  FFMA R19, R49, R74, R19 ;  /* 0x0000004a31137223 */ /* 0x000fe20000000013 */
[----:B------:R-:W-:Y:S01]  /*81d0*/  FMUL R23, R47, R32 ;  /* 0x000000202f177220 */ /* 0x000fe20000400000 */
[----:B------:R-:W-:Y:S01]  /*81e0*/  FFMA R20, R49, R75, R20 ;  /* 0x0000004b31147223 */ /* 0x000fe20000000014 */
[----:B------:R-:W-:Y:S01]  /*81f0*/  FMUL R24, R47, R33 ;  /* 0x000000212f187220 */ /* 0x000fe20000400000 */
[--C-:B------:R-:W-:Y:S02]  /*8200*/  HADD2.F32 R50, -RZ, R51.reuse.H0_H0 ;  /* 0x20000033ff327230 */ /* 0x100fe40000004100 */
[----:B------:R-:W-:Y:S01]  /*8210*/  FFMA R21, R49, R76, R21 ;  /* 0x0000004c31157223 */ /* 0x000fe20000000015 */
[----:B------:R-:W-:Y:S02]  /*8220*/  HADD2.F32 R51, -RZ, R51.H1_H1 ;  /* 0x30000033ff337230 */ /* 0x000fe40000004100 */
[----:B------:R-:W-:Y:S01]  /*8230*/  FMUL R25, R47, R34 ;  /* 0x000000222f197220 */ /* 0x000fe20000400000 */
[----:B------:R-:W-:Y:S01]  /*8240*/  FFMA R22, R49, R77, R22 ;  /* 0x0000004d31167223 */ /* 0x000fe20000000016 */
[----:B------:R-:W-:Y:S01]  /*8250*/  FMUL R26, R47, R35 ;  /* 0x000000232f1a7220 */ /* 0x000fe20000400000 */
[----:B------:R-:W-:Y:S01]  /*8260*/  F2FP.SATFINITE.E4M3.F32.PACK_AB_MERGE_C R7, R10, R7, RZ ;  /* 0x000000070a07723e */ /* 0x000fe200048070ff */
[C---:B------:R-:W-:Y:S01]  /*8270*/  FFMA R23, R49.reuse, R78, R23 ;  /* 0x0000004e31177223 */ /* 0x040fe20000000017 */
[C---:B------:R-:W-:Y:S01]  /*8280*/  FFMA R24, R49.reuse, R79, R24 ;  /* 0x0000004f31187223 */ /* 0x040fe20000000018 */
[C---:B------:R-:W-:Y:S01]  /*8290*/  FFMA R25, R49.reuse, R50, R25 ;  /* 0x0000003231197223 */ /* 0x040fe20000000019 */
[----:B------:R-:W-:Y:S01]  /*82a0*/  FFMA R26, R49, R51, R26 ;  /* 0x00000033311a7223 */ /* 0x000fe2000000001a */
[----:B------:R-:W-:Y:S02]  /*82b0*/  F2FP.SATFINITE.E4M3.F32.PACK_AB_MERGE_C R28, R2, R0, R52 ;  /* 0x00000000021c723e */ /* 0x000fe40004807034 */
[----:B------:R-:W-:Y:S02]  /*82c0*/  F2FP.SATFINITE.E4M3.F32.PACK_AB_MERGE_C R31, R6, R3, R7 ;  /* 0x00000003061f723e */ /* 0x000fe40004807007 */
[----:B------:R-:W-:Y:S02]  /*82d0*/  F2FP.SATFINITE.E4M3.F32.PACK_AB_MERGE_C R13, R14, R13, RZ ;  /* 0x0000000d0e0d723e */ /* 0x000fe400048070ff */
[----:B------:R-:W-:Y:S01]  /*82e0*/  F2FP.SATFINITE.E4M3.F32.PACK_AB_MERGE_C R17, R18, R17, RZ ;  /* 0x000000111211723e */ /* 0x000fe200048070ff */
[----:B------:R1:W-:Y:S01]  /*82f0*/  STS.128 [R100+UR49+0x5300], R28 ;  /* 0x0053001c64007988 */ /* 0x0003e20008000c31 */
[----:B------:R-:W-:Y:S02]  /*8300*/  F2FP.SATFINITE.E4M3.F32.PACK_AB_MERGE_C R14, R22, R21, RZ ;  /* 0x00000015160e723e */ /* 0x000fe400048070ff */
[----:B------:R-:W-:Y:S02]  /*8310*/  F2FP.SATFINITE.E4M3.F32.PACK_AB_MERGE_C R25, R26, R25, RZ ;  /* 0x000000191a19723e */ /* 0x000fe400048070ff */
[----:B------:R-:W-:Y:S02]  /*8320*/  F2FP.SATFINITE.E4M3.F32.PACK_AB_MERGE_C R12, R12, R11, R13 ;  /* 0x0000000b0c0c723e */ /* 0x000fe4000480700d */
[----:B------:R-:W-:Y:S02]  /*8330*/  F2FP.SATFINITE.E4M3.F32.PACK_AB_MERGE_C R13, R16, R15, R17 ;  /* 0x0000000f100d723e */ /* 0x000fe40004807011 */
        /* <DEDUP_REMOVED lines=13> */
[----:B------:R-:W-:Y:S02]  /*8410*/  UIADD3 UR12, UP0, UPT, UR52, 0x680, URZ ;  /* 0x00000680340c7890 */ /* 0x000fe4000ff1e0ff */
[----:B------:R-:W-:Y:S02]  /*8420*/  UIADD3 UR9, UPT, UPT, UR41, 0x20, URZ ;  /* 0x0000002029097890 */ /* 0x000fe4000fffe0ff */
[----:B------:R-:W-:Y:S02]  /*8430*/  UIADD3 UR8, UPT, UPT, UR49, 0x5300, URZ ;  /* 0x0000530031087890 */ /* 0x000fe4000fffe0ff */
[----:B------:R-:W-:Y:S01]  /*8440*/  UIADD3.X UR13, UPT, UPT, URZ, UR53, URZ, UP0, !UPT ;  /* 0x00000035ff0d7290 */ /* 0x000fe200087fe4ff */
[----:B------:R-:W-:Y:S01]  /*8450*/  UMOV UR10, UR42 ;  /* 0x0000002a000a7c82 */ /* 0x000fe20008000000 */
[----:B------:R-:W-:Y:S01]  /*8460*/  UMOV UR11, UR36 ;  /* 0x00000024000b7c82 */ /* 0x000fe20008000000 */
[----:B------:R-:W-:Y:S02]  /*8470*/  UIADD3 UR5, UPT, UPT, UR41, 0xa0, URZ ;  /* 0x000000a029057890 */ /* 0x000fe4000fffe0ff */
[----:B------:R-:W-:Y:S01]  /*8480*/  UIADD3 UR4, UPT, UPT, UR49, 0x5b00, URZ ;  /* 0x00005b0031047890 */ /* 0x000fe2000fffe0ff */
[----:B------:R-:W-:Y:S03]  /*8490*/  UMOV UR6, UR42 ;  /* 0x0000002a00067c82 */ /* 0x000fe60008000000 */
[----:B------:R2:W-:Y:S01]  /*84a0*/  UTMASTG.3D [UR8], [UR12] ;  /* 0x000000080c0073b5 */ /* 0x0005e20008010000 */
[----:B------:R-:W-:Y:S04]  /*84b0*/  UMOV UR7, UR36 ;  /* 0x0000002400077c82 */ /* 0x000fe80008000000 */
[----:B------:R2:W-:Y:S01]  /*84c0*/  UTMASTG.3D [UR4], [UR12] ;  /* 0x000000040c0073b5 */ /* 0x0005e20008010000 */
[----:B------:R0:W-:Y:S01]  /*84d0*/  UTMACMDFLUSH ;  /* 0x00000000000079b7 */ /* 0x0001e20000000000 */
[----:B--2---:R-:W-:Y:S04]  /*84e0*/  DEPBAR.LE SB0, 0x1 ;  /* 0x000080400000791a */ /* 0x004fe80000000000 */
.L_x_138:
[----:B------:R-:W-:Y:S05]  /*84f0*/  BSYNC.RECONVERGENT B0 ;  /* 0x0000000000007941 */ /* 0x000fea0003800200 */
.L_x_137:
        /* <DEDUP_REMOVED lines=15> */
.L_x_142:
[----:B------:R-:W-:Y:S05]  /*85f0*/  BSYNC B0 ;  /* 0x0000000000007941 */ /* 0x000fea0003800000 */
.L_x_141:
[----:B------:R-:W-:Y:S01]  /*8600*/  ISETP.NE.AND P0, PT, R115, RZ, PT ;  /* 0x000000ff7300720c */ /* 0x000fe20003f05270 */
[----:B------:R-:W-:Y:S11]  /*8610*/  VIADD R105, R105, 0x1 ;  /* 0x0000000169697836 */ /* 0x000ff60000000000 */
[----:B------:R-:W-:Y:S01]  /*8620*/  @!UPT UIADD3 URZ, UPT, UPT, URZ, URZ, URZ ;  /* 0x000000fffffff290 */ /* 0x000fe2000fffe0ff */
[----:B------:R3:W4:Y:S04]  /*8630*/  @P0 LDS.128 R84, [R2+0x300] ;  /* 0x0003000002540984 */ /* 0x0007280000000c00 */
[----:B------:R1:W1:Y:S01]  /*8640*/  @P0 LDS.128 R80, [R3+UR49+0x300] ;  /* 0x0003003103500984 */ /* 0x0002620008000c00 */
        /* <DEDUP_REMOVED lines=14> */
.L_x_140:
[----:B------:R-:W-:Y:S05]  /*8730*/  BSYNC B1 ;  /* 0x0000000000017941 */ /* 0x000fea0003800000 */
.L_x_139:
[----:B------:R-:W-:Y:S05]  /*8740*/  VIADD R0, R48, 0x40 ;  /* 0x0000004030007836 */ /* 0x000fea0000000000 */
[----:B------:R-:W-:Y:S04]  /*8750*/  SHF.R.U32.HI R0, RZ, 0x15, R0 ;  /* 0x00000015ff007819 */ /* 0x000fe80000011600 */
[----:B------:R-:W-:Y:S11]  /*8760*/  LOP3.LUT P0, RZ, R0, 0x3, R102, 0x48, !PT ;  /* 0x0000000300ff7812 */ /* 0x000ff60007804866 */
[----:B------:R-:W-:Y:S02]  /*8770*/  @!UPT UIADD3 URZ, UPT, UPT, URZ, URZ, URZ ;  /* 0x000000fffffff290 */ /* 0x000fe4000fffe0ff */
[----:B------:R-:W-:Y:S05]  /*8780*/  @!P0 BRA `(.L_x_144) ;  /* 0x0000000000408947 */ /* 0x000fea0003800000 */
[----:B------:R-:W2:Y:S01]  /*8790*/  LDCU.64 UR8, c[0x4][0x78] ;  /* 0x01000f00ff0877ac */ /* 0x000ea20008000a00 */
[----:B------:R-:W-:Y:S01]  /*87a0*/  MOV R3, 0x0 ;  /* 0x0000000000037802 */ /* 0x000fe20000000f00 */
[----:B-1----:R-:W-:Y:S02]  /*87b0*/  HFMA2 R12, -RZ, RZ, 0, 5.9604644775390625e-08 ;  /* 0x00000001ff0c7431 */ /* 0x002fe400000001ff */
[----:B------:R-:W-:Y:S02]  /*87c0*/  IMAD.MOV.U32 R8, RZ, RZ, 0x192 ;  /* 0x00000192ff087424 */ /* 0x000fe400078e00ff */
[----:B------:R-:W-:Y:S01]  /*87d0*/  IMAD.MOV.U32 R13, RZ, RZ, RZ ;  /* 0x000000ffff0d7224 */ /* 0x000fe200078e00ff */
[----:B------:R-:W1:Y:S01]  /*87e0*/  LDCU.64 UR6, c[0x4][0x80] ;  /* 0x01001000ff0677ac */ /* 0x000e620008000a00 */
[----:B------:R-:W3:Y:S01]  /*87f0*/  LDC.64 R2, c[0x4][R3] ;  /* 0x0100000003027b82 */ /* 0x000ee20000000a00 */
[----:B------:R-:W4:Y:S01]  /*8800*/  LDCU.64 UR4, c[0x4][0x18] ;  /* 0x01000300ff0477ac */ /* 0x000f220008000a00 */
[----:B--2---:R-:W-:Y:S01]  /*8810*/  MOV R5, UR9 ;  /* 0x0000000900057c02 */ /* 0x004fe20008000f00 */
[----:B------:R-:W-:Y:S01]  /*8820*/  IMAD.U32 R4, RZ, RZ, UR8 ;  /* 0x00000008ff047e24 */ /* 0x000fe2000f8e00ff */
[----:B-1----:R-:W-:Y:S01]  /*8830*/  MOV R7, UR7 ;  /* 0x0000000700077c02 */ /* 0x002fe20008000f00 */
[----:B------:R-:W-:Y:S01]  /*8840*/  IMAD.U32 R6, RZ, RZ, UR6 ;  /* 0x00000006ff067e24 */ /* 0x000fe2000f8e00ff */
[----:B----4-:R-:W-:Y:S01]  /*8850*/  MOV R11, UR5 ;  /* 0x00000005000b7c02 */ /* 0x010fe20008000f00 */
[----:B------:R-:W-:Y:S02]  /*8860*/  IMAD.U32 R10, RZ, RZ, UR4 ;  /* 0x00000004ff0a7e24 */ /* 0x000fe4000f8e00ff */
[----:B------:R-:W-:Y:S07]  /*8870*/  LEPC R20, `(.L_x_144) ;  /* 0x000000001014794e */ /* 0x000fee0000000000 */
[----:B---3--:R-:W-:Y:S05]  /*8880*/  CALL.ABS.NOINC R2 ;  /* 0x0000000002007343 */ /* 0x008fea0003c00000 */
.L_x_144:
        /* <DEDUP_REMOVED lines=147> */
[----:B------:R-:W-:Y:S02]  /*91c0*/  UIADD3 UR12, UP0, UPT, UR52, 0x680, URZ ;  /* 0x00000680340c7890 */ /* 0x000fe4000ff1e0ff */
[----:B------:R-:W-:Y:S02]  /*91d0*/  UIADD3 UR5, UPT, UPT, UR41, 0x40, URZ ;  /* 0x0000004029057890 */ /* 0x000fe4000fffe0ff */
[----:B------:R-:W-:Y:S01]  /*91e0*/  MOV R108, UR4 ;  /* 0x00000004006c7c02 */ /* 0x000fe20008000f00 */
[----:B------:R-:W-:Y:S01]  /*91f0*/  UIADD3.X UR13, UPT, UPT, URZ, UR53, URZ, UP0, !UPT ;  /* 0x00000035ff0d7290 */ /* 0x000fe200087fe4ff */
[----:B------:R-:W-:Y:S02]  /*9200*/  UMOV UR6, UR42 ;  /* 0x0000002a00067c82 */ /* 0x000fe40008000000 */
[----:B------:R-:W-:Y:S01]  /*9210*/  R2UR UR4, R108 ;  /* 0x000000006c0472ca */ /* 0x000fe200000e0000 */
[----:B------:R-:W-:Y:S01]  /*9220*/  UMOV UR7, UR36 ;  /* 0x0000002400077c82 */ /* 0x000fe20008000000 */
[----:B------:R-:W-:Y:S02]  /*9230*/  UIADD3 UR9, UPT, UPT, UR41, 0xc0, URZ ;  /* 0x000000c029097890 */ /* 0x000fe4000fffe0ff */
[----:B------:R-:W-:Y:S01]  /*9240*/  UIADD3 UR8, UPT, UPT, UR49, 0x4b00, URZ ;  /* 0x00004b0031087890 */ /* 0x000fe2000fffe0ff */
[----:B------:R-:W-:Y:S01]  /*9250*/  UMOV UR10, UR42 ;  /* 0x0000002a000a7c82 */ /* 0x000fe20008000000 */
[----:B------:R-:W-:Y:S07]  /*9260*/  UMOV UR11, UR36 ;  /* 0x00000024000b7c82 */ /* 0x000fee0008000000 */
[----:B------:R2:W-:Y:S01]  /*9270*/  UTMASTG.3D [UR4], [UR12] ;  /* 0x000000040c0073b5 */ /* 0x0005e20008010000 */
[----:B------:R2:W-:Y:S01]  /*9280*/  UTMASTG.3D [UR8], [UR12] ;  /* 0x000000080c0073b5 */ /* 0x0005e20008010000 */
[----:B------:R0:W-:Y:S01]  /*9290*/  UTMACMDFLUSH ;  /* 0x00000000000079b7 */ /* 0x0001e20000000000 */
[----:B--2---:R-:W-:Y:S04]  /*92a0*/  DEPBAR.LE SB0, 0x1 ;  /* 0x000080400000791a */ /* 0x004fe80000000000 */
.L_x_146:
[----:B------:R-:W-:Y:S05]  /*92b0*/  BSYNC.RECONVERGENT B0 ;  /* 0x0000000000007941 */ /* 0x000fea0003800200 */
.L_x_145:
        /* <DEDUP_REMOVED lines=15> */
.L_x_150:
[----:B------:R-:W-:Y:S05]  /*93b0*/  BSYNC B0 ;  /* 0x0000000000007941 */ /* 0x000fea0003800000 */
.L_x_149:
        /* <DEDUP_REMOVED lines=19> */
.L_x_148:
[----:B------:R-:W-:Y:S05]  /*94f0*/  BSYNC B1 ;  /* 0x0000000000017941 */ /* 0x000fea0003800000 */
.L_x_147:
        /* <DEDUP_REMOVED lines=21> */
.L_x_152:
[----:B------:R-:W-:Y:S01]  /*9650*/  ISETP.NE.AND P0, PT, R109, RZ, PT ;  /* 0x000000ff6d00720c */ /* 0x000fe20003f05270 */
[----:B------:R-:W-:Y:S05]  /*9660*/  WARPSYNC.ALL ;  /* 0x0000000000007948 */ /* 0x000fea0003800000 */
[----:B------:R-:W-:Y:S01]  /*9670*/  R2UR UR4, R48 ;  /* 0x00000000300472ca */ /* 0x000fe200000e0000 */
[----:B------:R-:W-:Y:S01]  /*9680*/  BSSY.RECONVERGENT B0, `(.L_x_153) ;  /* 0x000009f000007945 */ /* 0x000fe20003800200 */
[-C--:B------:R-:W-:Y:S02]  /*9690*/  F2FP.F16.E4M3.UNPACK_B R4, R81.reuse ;  /* 0x00000051ff04723e */ /* 0x080fe400020006ff */
[-C--:B------:R-:W-:Y:S02]  /*96a0*/  F2FP.F16.E4M3.UNPACK_B R2, R80.reuse ;  /* 0x00000050ff02723e */ /* 0x080fe400020006ff */
[----:B------:R-:W-:Y:S01]  /*96b0*/  F2FP.F16.E4M3.UNPACK_B R80, R80.H1 ;  /* 0x00000050ff50723e */ /* 0x000fe200030006ff */
[--C-:B------:R-:W-:Y:S01]  /*96c0*/  HADD2.F32 R50, -RZ, R4.reuse.H0_H0 ;  /* 0x20000004ff327230 */ /* 0x100fe20000004100 */
[----:B------:R-:W-:Y:S01]  /*96d0*/  F2FP.F16.E4M3.UNPACK_B R81, R81.H1 ;  /* 0x00000051ff51723e */ /* 0x000fe200030006ff */
[----:B------:R-:W-:Y:S01]  /*96e0*/  HADD2.F32 R51, -RZ, R4.H1_H1 ;  /* 0x30000004ff337230 */ /* 0x000fe20000004100 */
[-C--:B------:R-:W-:Y:S01]  /*96f0*/  F2FP.F16.E4M3.UNPACK_B R55, R82.reuse ;  /* 0x00000052ff37723e */ /* 0x080fe200020006ff */
[--C-:B------:R-:W-:Y:S01]  /*9700*/  HADD2.F32 R0, -RZ, R2.reuse.H0_H0 ;  /* 0x20000002ff007230 */ /* 0x100fe20000004100 */
[----:B------:R-:W-:Y:S01]  /*9710*/  F2FP.F16.E4M3.UNPACK_B R82, R82.H1 ;  /* 0x00000052ff52723e */ /* 0x000fe200030006ff */
[----:B-1----:R-:W1:Y:S01]  /*9720*/  LDTM.x32 R4, tmem[UR4+0x60] ;  /* 0x00006004000479ee */ /* 0x002e6200082c0000 */
[----:B------:R-:W-:Y:S01]  /*9730*/  NOP ;  /* 0x0000000000007918 */ /* 0x000fe20000000000 */
[----:B------:R-:W-:Y:S01]  /*9740*/  IADD3 R111, PT, PT, R111, 0x190, RZ ;  /* 0x000001906f6f7810 */ /* 0x000fe20007ffe0ff */
[----:B------:R-:W-:Y:S01]  /*9750*/  HADD2.F32 R2, -RZ, R2.H1_H1 ;  /* 0x30000002ff027230 */ /* 0x000fe20000004100 */
[----:B------:R-:W-:Y:S01]  /*9760*/  F2FP.F16.E4M3.UNPACK_B R59, R83 ;  /* 0x00000053ff3b723e */ /* 0x000fe200020006ff */
[--C-:B------:R-:W-:Y:S01]  /*9770*/  HADD2.F32 R54, -RZ, R55.reuse.H0_H0 ;  /* 0x20000037ff367230 */ /* 0x100fe20000004100 */
[----:B------:R-:W-:Y:S01]  /*9780*/  LOP3.LUT R111, R111, 0xfefffff8, RZ, 0xc0, !PT ;  /* 0xfefffff86f6f7812 */ /* 0x000fe200078ec0ff */
[----:B------:R-:W-:Y:S01]  /*9790*/  HADD2.F32 R55, -RZ, R55.H1_H1 ;  /* 0x30000037ff377230 */ /* 0x000fe20000004100 */
[----:B------:R-:W-:Y:S01]  /*97a0*/  F2FP.F16.E4M3.UNPACK_B R63, R84 ;  /* 0x00000054ff3f723e */ /* 0x000fe200020006ff */
[--C-:B------:R-:W-:Y:S01]  /*97b0*/  HADD2.F32 R58, -RZ, R59.reuse.H0_H0 ;  /* 0x2000003bff3a7230 */ /* 0x100fe20000004100 */
[----:B-1----:R1:W-:Y:S01]  /*97c0*/  SYNCS.ARRIVE.TRANS64.RED.A1T0 RZ, [R111+URZ], RZ ;  /* 0x000000ff6fff79a7 */ /* 0x0023e200081004ff */
[----:B------:R-:W-:Y:S01]  /*97d0*/  HADD2.F32 R59, -RZ, R59.H1_H1 ;  /* 0x3000003bff3b7230 */ /* 0x000fe20000004100 */
[----:B------:R-:W-:Y:S01]  /*97e0*/  F2FP.F16.E4M3.UNPACK_B R67, R85 ;  /* 0x00000055ff43723e */ /* 0x000fe200020006ff */
[--C-:B------:R-:W-:Y:S01]  /*97f0*/  HADD2.F32 R62, -RZ, R63.reuse.H0_H0 ;  /* 0x2000003fff3e7230 */ /* 0x100fe20000004100 */
[----:B------:R-:W-:Y:S01]  /*9800*/  F2FP.F16.E4M3.UNPACK_B R71, R86 ;  /* 0x00000056ff47723e */ /* 0x000fe200020006ff */
[----:B------:R-:W-:Y:S01]  /*9810*/  HADD2.F32 R63, -RZ, R63.H1_H1 ;  /* 0x3000003fff3f7230 */ /* 0x000fe20000004100 */
[----:B------:R-:W-:Y:S01]  /*9820*/  F2FP.F16.E4M3.UNPACK_B R75, R87 ;  /* 0x00000057ff4b723e */ /* 0x000fe200020006ff */
[--C-:B------:R-:W-:Y:S01]  /*9830*/  HADD2.F32 R66, -RZ, R67.reuse.H0_H0 ;  /* 0x20000043ff427230 */ /* 0x100fe20000004100 */
[----:B------:R-:W-:Y:S01]  /*9840*/  F2FP.F16.E4M3.UNPACK_B R83, R83.H1 ;  /* 0x00000053ff53723e */ /* 0x000fe200030006ff */
[----:B------:R-:W-:Y:S01]  /*9850*/  HADD2.F32 R67, -RZ, R67.H1_H1 ;  /* 0x30000043ff437230 */ /* 0x000fe20000004100 */
[----:B------:R-:W-:Y:S01]  /*9860*/  F2FP.F16.E4M3.UNPACK_B R84, R84.H1 ;  /* 0x00000054ff54723e */ /* 0x000fe200030006ff */
[--C-:B------:R-:W-:Y:S01]  /*9870*/  HADD2.F32 R70, -RZ, R71.reuse.H0_H0 ;  /* 0x20000047ff467230 */ /* 0x100fe20000004100 */
[----:B------:R-:W-:Y:S01]  /*9880*/  F2FP.F16.E4M3.UNPACK_B R85, R85.H1 ;  /* 0x00000055ff55723e */ /* 0x000fe200030006ff */
[----:B------:R-:W-:Y:S02]  /*9890*/  HADD2.F32 R71, -RZ, R71.H1_H1 ;  /* 0x30000047ff477230 */ /* 0x000fe40000004100 */
[C---:B------:R-:W-:Y:S01]  /*98a0*/  FMUL R4, R47.reuse, R4 ;  /* 0x000000042f047220 */ /* 0x040fe20000400000 */
[C---:B------:R-:W-:Y:S01]  /*98b0*/  FMUL R5, R47.reuse, R5 ;  /* 0x000000052f057220 */ /* 0x040fe20000400000 */
[--C-:B------:R-:W-:Y:S02]  /*98c0*/  HADD2.F32 R3, -RZ, R80.reuse.H0_H0 ;  /* 0x20000050ff037230 */ /* 0x100fe40000004100 */
[----:B------:R-:W-:Y:S01]  /*98d0*/  FMUL R8, R47, R8 ;  /* 0x000000082f087220 */ /* 0x000fe20000400000 */
[C---:B------:R-:W-:Y:S01]  /*98e0*/  FFMA R4, R49.reuse, R0, R4 ;  /* 0x0000000031047223 */ /* 0x040fe20000000004 */
        /* <DEDUP_REMOVED lines=12> */
[--C-:B------:R-:W-:Y:S02]  /*99b0*/  HADD2.F32 R74, -RZ, R75.reuse.H0_H0 ;  /* 0x2000004bff4a7230 */ /* 0x100fe40000004100 */
[C---:B------:R-:W-:Y:S01]  /*99c0*/  FMUL R28, R47.reuse, R32 ;  /* 0x000000202f1c7220 */ /* 0x040fe20000400000 */
[----:B------:R-:W-:Y:S02]  /*99d0*/  HADD2.F32 R75, -RZ, R75.H1_H1 ;  /* 0x3000004bff4b7230 */ /* 0x000fe40000004100 */
[C---:B------:R-:W-:Y:S01]  /*99e0*/  FMUL R29, R47.reuse, R33 ;  /* 0x000000212f1d7220 */ /* 0x040fe20000400000 */
[----:B------:R-:W-:Y:S02]  /*99f0*/  HADD2.F32 R48, -RZ, R80.H1_H1 ;  /* 0x30000050ff307230 */ /* 0x000fe40000004100 */
[C---:B------:R-:W-:Y:S01]  /*9a00*/  FMUL R6, R47.reuse, R6 ;  /* 0x000000062f067220 */ /* 0x040fe20000400000 */
[C---:B------:R-:W-:Y:S01]  /*9a10*/  FMUL R7, R47.reuse, R7 ;  /* 0x000000072f077220 */ /* 0x040fe20000400000 */
[--C-:B------:R-:W-:Y:S02]  /*9a20*/  HADD2.F32 R52, -RZ, R81.reuse.H0_H0 ;  /* 0x20000051ff347230 */ /* 0x100fe40000004100 */
[----:B------:R-:W-:Y:S01]  /*9a30*/  FMUL R10, R47, R10 ;  /* 0x0000000a2f0a7220 */ /* 0x000fe20000400000 */
[C---:B------:R-:W-:Y:S01]  /*9a40*/  FFMA R6, R49.reuse, R3, R6 ;  /* 0x0000000331067223 */ /* 0x040fe20000000006 */
[----:B------:R-:W-:Y:S02]  /*9a50*/  HADD2.F32 R53, -RZ, R81.H1_H1 ;  /* 0x30000051ff357230 */ /* 0x000fe40000004100 */
[C---:B------:R-:W-:Y:S01]  /*9a60*/  FFMA R7, R49.reuse, R48, R7 ;  /* 0x0000003031077223 */ /* 0x040fe20000000007 */
[C---:B------:R-:W-:Y:S01]  /*9a70*/  FFMA R8, R49.reuse, R50, R8 ;  /* 0x0000003231087223 */ /* 0x040fe20000000008 */
[C---:B------:R-:W-:Y:S01]  /*9a80*/  FFMA R9, R49.reuse, R51, R9 ;  /* 0x0000003331097223 */ /* 0x040fe20000000009 */
[----:B------:R-:W-:Y:S01]  /*9a90*/  FFMA R10, R49, R52, R10 ;  /* 0x00000034310a7223 */ /* 0x000fe2000000000a */
[----:B------:R-:W-:Y:S01]  /*9aa0*/  FMUL R11, R47, R11 ;  /* 0x0000000b2f0b7220 */ /* 0x000fe20000400000 */
[----:B------:R-:W-:Y:S01]  /*9ab0*/  F2FP.F16.E4M3.UNPACK_B R86, R86.H1 ;  /* 0x00000056ff56723e */ /* 0x000fe200030006ff */
[--C-:B------:R-:W-:Y:S01]  /*9ac0*/  HADD2.F32 R56, -RZ, R82.reuse.H0_H0 ;  /* 0x20000052ff387230 */ /* 0x100fe20000004100 */
[----:B------:R-:W-:Y:S01]  /*9ad0*/  F2FP.SATFINITE.E4M3.F32.PACK_AB_MERGE_C R6, R7, R6, RZ ;  /* 0x000000060706723e */ /* 0x000fe200048070ff */
[C---:B------:R-:W-:Y:S01]  /*9ae0*/  FFMA R11, R49.reuse, R53, R11 ;  /* 0x00000035310b7223 */ /* 0x040fe2000000000b */
[C---:B------:R-:W-:Y:S01]  /*9af0*/  FFMA R12, R49.reuse, R54, R12 ;  /* 0x00000036310c7223 */ /* 0x040fe2000000000c */
[----:B------:R-:W-:Y:S01]  /*9b00*/  FFMA R13, R49, R55, R13 ;  /* 0x00000037310d7223 */ /* 0x000fe2000000000d */
[----:B------:R-:W-:Y:S01]  /*9b10*/  F2FP.SATFINITE.E4M3.F32.PACK_AB_MERGE_C R4, R5, R4, R6 ;  /* 0x000000040504723e */ /* 0x000fe20004807006 */
[----:B------:R-:W-:Y:S01]  /*9b20*/  HADD2.F32 R57, -RZ, R82.H1_H1 ;  /* 0x30000052ff397230 */ /* 0x000fe20000004100 */
[----:B------:R-:W-:Y:S01]  /*9b30*/  F2FP.SATFINITE.E4M3.F32.PACK_AB_MERGE_C R10, R11, R10, RZ ;  /* 0x0000000a0b0a723e */ /* 0x000fe200048070ff */
[C---:B------:R-:W-:Y:S01]  /*9b40*/  FMUL R14, R47.reuse, R14 ;  /* 0x0000000e2f0e7220 */ /* 0x040fe20000400000 */
[----:B------:R-:W-:Y:S01]  /*9b50*/  FMUL R15, R47, R15 ;  /* 0x0000000f2f0f7220 */ /* 0x000fe20000400000 */
[--C-:B------:R-:W-:Y:S01]  /*9b60*/  HADD2.F32 R60, -RZ, R83.reuse.H0_H0 ;  /* 0x20000053ff3c7230 */ /* 0x100fe20000004100 */
[----:B------:R-:W-:Y:S01]  /*9b70*/  F2FP.SATFINITE.E4M3.F32.PACK_AB_MERGE_C R5, R9, R8, R10 ;  /* 0x000000080905723e */ /* 0x000fe2000480700a */
[C---:B------:R-:W-:Y:S01]  /*9b80*/  FFMA R14, R49.reuse, R56, R14 ;  /* 0x00000038310e7223 */ /* 0x040fe2000000000e */
[C---:B------:R-:W-:Y:S01]  /*9b90*/  FFMA R15, R49.reuse, R57, R15 ;  /* 0x00000039310f7223 */ /* 0x040fe2000000000f */
[C---:B------:R-:W-:Y:S01]  /*9ba0*/  FFMA R16, R49.reuse, R58, R16 ;  /* 0x0000003a31107223 */ /* 0x040fe20000000010 */
[----:B------:R-:W-:Y:S01]  /*9bb0*/  FFMA R17, R49, R59, R17 ;  /* 0x0000003b31117223 */ /* 0x000fe20000000011 */
[----:B------:R-:W-:Y:S02]  /*9bc0*/  HADD2.F32 R61, -RZ, R83.H1_H1 ;  /* 0x30000053ff3d7230 */ /* 0x000fe40000004100 */
[C---:B------:R-:W-:Y:S01]  /*9bd0*/  FMUL R18, R47.reuse, R18 ;  /* 0x000000122f127220 */ /* 0x040fe20000400000 */
[C---:B------:R-:W-:Y:S01]  /*9be0*/  FMUL R19, R47.reuse, R19 ;  /* 0x000000132f137220 */ /* 0x040fe20000400000 */
[--C-:B------:R-:W-:Y:S02]  /*9bf0*/  HADD2.F32 R64, -RZ, R84.reuse.H0_H0 ;  /* 0x20000054ff407230 */ /* 0x100fe40000004100 */
[----:B------:R-:W-:Y:S01]  /*9c00*/  FMUL R22, R47, R22 ;  /* 0x000000162f167220 */ /* 0x000fe20000400000 */
[C---:B------:R-:W-:Y:S01]  /*9c10*/  FFMA R18, R49.reuse, R60, R18 ;  /* 0x0000003c31127223 */ /* 0x040fe20000000012 */
[----:B------:R-:W-:Y:S02]  /*9c20*/  HADD2.F32 R65, -RZ, R84.H1_H1 ;  /* 0x30000054ff417230 */ /* 0x000fe40000004100 */
[----:B------:R-:W-:Y:S01]  /*9c30*/  FFMA R19, R49, R61, R19 ;  /* 0x0000003d31137223 */ /* 0x000fe20000000013 */
[----:B------:R-:W-:Y:S01]  /*9c40*/  FMUL R23, R47, R23 ;  /* 0x000000172f177220 */ /* 0x000fe20000400000 */
[C---:B------:R-:W-:Y:S01]  /*9c50*/  FFMA R20, R49.reuse, R62, R20 ;  /* 0x0000003e31147223 */ /* 0x040fe20000000014 */
[C---:B------:R-:W-:Y:S01]  /*9c60*/  FFMA R21, R49.reuse, R63, R21 ;  /* 0x0000003f31157223 */ /* 0x040fe20000000015 */
[--C-:B------:R-:W-:Y:S02]  /*9c70*/  HADD2.F32 R68, -RZ, R85.reuse.H0_H0 ;  /* 0x20000055ff447230 */ /* 0x100fe40000004100 */
[----:B------:R-:W-:Y:S01]  /*9c80*/  FFMA R22, R49, R64, R22 ;  /* 0x0000004031167223 */ /* 0x000fe20000000016 */
[----:B------:R-:W-:Y:S02]  /*9c90*/  HADD2.F32 R69, -RZ, R85.H1_H1 ;  /* 0x30000055ff457230 */ /* 0x000fe40000004100 */
[----:B------:R-:W-:Y:S01]  /*9ca0*/  FMUL R3, R47, R26 ;  /* 0x0000001a2f037220 */ /* 0x000fe20000400000 */
[----:B------:R-:W-:Y:S01]  /*9cb0*/  FFMA R23, R49, R65, R23 ;  /* 0x0000004131177223 */ /* 0x000fe20000000017 */
[----:B------:R-:W-:Y:S01]  /*9cc0*/  FMUL R27, R47, R27 ;  /* 0x0000001b2f1b7220 */ /* 0x000fe20000400000 */
[C---:B------:R-:W-:Y:S01]  /*9cd0*/  FFMA R0, R49.reuse, R66, R0 ;  /* 0x0000004231007223 */ /* 0x040fe20000000000 */
[----:B------:R-:W-:Y:S01]  /*9ce0*/  F2FP.F16.E4M3.UNPACK_B R87, R87.H1 ;  /* 0x00000057ff57723e */ /* 0x000fe200030006ff */
        /* <DEDUP_REMOVED lines=15> */
[----:B------:R-:W-:Y:S01]  /*9de0*/  F2FP.SATFINITE.E4M3.F32.PACK_AB_MERGE_C R14, R15, R14, RZ ;  /* 0x0000000e0f0e723e */ /* 0x000fe200048070ff */
[----:B------:R-:W-:Y:S01]  /*9df0*/  FFMA R28, R49, R74, R28 ;  /* 0x0000004a311c7223 */ /* 0x000fe2000000001c */
[----:B------:R-:W-:Y:S01]  /*9e00*/  F2FP.SATFINITE.E4M3.F32.PACK_AB_MERGE_C R7, R19, R18, RZ ;  /* 0x000000121307723e */ /* 0x000fe200048070ff */
[C---:B------:R-:W-:Y:S01]  /*9e10*/  FFMA R29, R49.reuse, R75, R29 ;  /* 0x0000004b311d7223 */ /* 0x040fe2000000001d */
[----:B------:R-:W-:Y:S01]  /*9e20*/  FFMA R30, R49, R76, R30 ;  /* 0x0000004c311e7223 */ /* 0x000fe2000000001e */
[----:B------:R-:W-:Y:S01]  /*9e30*/  F2FP.SATFINITE.E4M3.F32.PACK_AB_MERGE_C R22, R23, R22, RZ ;  /* 0x000000161716723e */ /* 0x000fe200048070ff */
[----:B------:R-:W-:Y:S01]  /*9e40*/  FFMA R35, R49, R77, R35 ;  /* 0x0000004d31237223 */ /* 0x000fe20000000023 */
[----:B------:R-:W-:Y:S02]  /*9e50*/  F2FP.SATFINITE.E4M3.F32.PACK_AB_MERGE_C R6, R13, R12, R14 ;  /* 0x0000000c0d06723e */ /* 0x000fe4000480700e */
[----:B------:R-:W-:Y:S02]  /*9e60*/  F2FP.SATFINITE.E4M3.F32.PACK_AB_MERGE_C R7, R17, R16, R7 ;  /* 0x000000101107723e */ /* 0x000fe40004807007 */
[----:B------:R-:W-:Y:S02]  /*9e70*/  F2FP.SATFINITE.E4M3.F32.PACK_AB_MERGE_C R20, R21, R20, R22 ;  /* 0x000000141514723e */ /* 0x000fe40004807016 */
[----:B------:R-:W-:Y:S01]  /*9e80*/  F2FP.SATFINITE.E4M3.F32.PACK_AB_MERGE_C R3, R27, R3, RZ ;  /* 0x000000031b03723e */ /* 0x000fe200048070ff */
[----:B------:R1:W-:Y:S01]  /*9e90*/  STS.128 [R100+UR49+0x5300], R4 ;  /* 0x0053000464007988 */ /* 0x0003e20008000c31 */
[----:B------:R-:W-:Y:S02]  /*9ea0*/  F2FP.SATFINITE.E4M3.F32.PACK_AB_MERGE_C R22, R31, R26, RZ ;  /* 0x0000001a1f16723e */ /* 0x000fe400048070ff */
[----:B------:R-:W-:Y:S02]  /*9eb0*/  F2FP.SATFINITE.E4M3.F32.PACK_AB_MERGE_C R23, R35, R30, RZ ;  /* 0x0000001e2317723e */ /* 0x000fe400048070ff */
[----:B------:R-:W-:Y:S02]  /*9ec0*/  F2FP.SATFINITE.E4M3.F32.PACK_AB_MERGE_C R21, R2, R0, R3 ;  /* 0x000000000215723e */ /* 0x000fe40004807003 */
[----:B------:R-:W-:Y:S02]  /*9ed0*/  F2FP.SATFINITE.E4M3.F32.PACK_AB_MERGE_C R22, R25, R24, R22 ;  /* 0x000000181916723e */ /* 0x000fe40004807016 */
[----:B------:R-:W-:Y:S02]  /*9ee0*/  F2FP.SATFINITE.E4M3.F32.PACK_AB_MERGE_C R23, R29, R28, R23 ;  /* 0x0000001c1d17723e */ /* 0x000fe40004807017 */
[----:B------:R-:W-:Y:S03]  /*9ef0*/  IADD3 R45, PT, PT, R45, 0x1, RZ ;  /* 0x000000012d2d7810 */ /* 0x000fe60007ffe0ff */
        /* <DEDUP_REMOVED lines=23> */
.L_x_154:
[----:B------:R-:W-:Y:S05]  /*a070*/  BSYNC.RECONVERGENT B0 ;  /* 0x0000000000007941 */ /* 0x000fea0003800200 */
.L_x_153:
[----:B------:R-:W-:Y:S01]  /*a080*/  BAR.SYNC.DEFER_BLOCKING 0x1, 0x80 ;  /* 0x0042000000007b1d */ /* 0x000fe20000010000 */
[----:B------:R-:W-:Y:S01]  /*a090*/  ISETP.NE.AND P2, PT, R110, RZ, PT ;  /* 0x000000ff6e00720c */ /* 0x000fe20003f45270 */
[----:B------:R-:W-:Y:S01]  /*a0a0*/  IMAD.IADD R15, R43, 0x1, R94 ;  /* 0x000000012b0f7824 */ /* 0x000fe200078e025e */
[----:B------:R-:W-:Y:S01]  /*a0b0*/  ISETP.NE.AND P0, PT, R112, 0x2, PT ;  /* 0x000000027000780c */ /* 0x000fe20003f05270 */
[----:B------:R-:W-:Y:S01]  /*a0c0*/  IMAD.IADD R14, R44, 0x1, R95 ;  /* 0x000000012c0e7824 */ /* 0x000fe200078e025f */
[----:B------:R-:W-:Y:S02]  /*a0d0*/  ISETP.NE.AND P1, PT, R45, 0x4, PT ;  /* 0x000000042d00780c */ /* 0x000fe40003f25270 */
[----:B------:R-:W-:Y:S02]  /*a0e0*/  SEL R2, RZ, 0x1, P0 ;  /* 0x00000001ff027807 */ /* 0x000fe40000000000 */
[----:B------:R-:W-:Y:S02]  /*a0f0*/  SEL R0, RZ, 0x1, P1 ;  /* 0x00000001ff007807 */ /* 0x000fe40000800000 */
[----:B------:R-:W-:Y:S02]  /*a100*/  LOP3.LUT R106, R106, R2, RZ, 0x3c, !PT ;  /* 0x000000026a6a7212 */ /* 0x000fe400078e3cff */
[----:B------:R-:W-:Y:S02]  /*a110*/  LOP3.LUT R107, R107, R0, RZ, 0x3c, !PT ;  /* 0x000000006b6b7212 */ /* 0x000fe400078e3cff */
[----:B------:R-:W-:Y:S02]  /*a120*/  @P2 R2UR UR36, R103 ;  /* 0x00000000672422ca */ /* 0x000fe400000e0000 */
[----:B------:R-:W-:Y:S02]  /*a130*/  SEL R112, R112, RZ, P0 ;  /* 0x000000ff70707207 */ /* 0x000fe40000000000 */
[----:B------:R-:W-:Y:S01]  /*a140*/  SEL R45, R45, RZ, P1 ;  /* 0x000000ff2d2d7207 */ /* 0x000fe20000800000 */
[----:B------:R-:W-:Y:S10]  /*a150*/  @P2 BRA `(.L_x_155) ;  /* 0xffffffb800fc2947 */ /* 0x000ff4000383ffff */
[----:B------:R-:W-:Y:S05]  /*a160*/  EXIT ;  /* 0x000000000000794d */ /* 0x000fea0003800000 */
.L_x_25:
[----:B--2---:R2:W4:Y:S02]  /*a170*/  SYNCS.PHASECHK.TRANS64.TRYWAIT P0, [R2+URZ+0x1c0], R3 ;  /* 0x0001c003020075a7 */ /* 0x00452400080011ff */
[----:B----4-:R-:W-:Y:S05]  /*a180*/  @!P0 NANOSLEEP.SYNCS 0x989680 ;  /* 0x009896800000895d */ /* 0x010fea0003900000 */
[----:B------:R-:W4:Y:S02]  /*a190*/  @!P0 SYNCS.PHASECHK.TRANS64 P0, [R2+URZ+0x1c0], R3 ;  /* 0x0001c003020085a7 */ /* 0x000f2400080010ff */
[----:B----4-:R-:W-:Y:S05]  /*a1a0*/  @!P0 BRA `(.L_x_25) ;  /* 0xfffffffc00f08947 */ /* 0x010fea000383ffff */
[----:B------:R-:W-:Y:S05]  /*a1b0*/  BRA `(.L_x_156) ;  /* 0xffffff7800007947 */ /* 0x000fea000383ffff */
.L_x_28:
[----:B------:R-:W-:-:S07]  /*a1c0*/  MOV R2, UR33 ;  /* 0x0000002100027c02 */ /* 0x000fce0008000f00 */
.L_x_157:
[----:B-1----:R1:W2:Y:S02]  /*a1d0*/  SYNCS.PHASECHK.TRANS64.TRYWAIT P0, [R2+URZ+0x80], R4 ;  /* 0x00008004020075a7 */ /* 0x0022a400080011ff */
[----:B--2---:R-:W-:Y:S05]  /*a1e0*/  @!P0 NANOSLEEP.SYNCS 0x989680 ;  /* 0x009896800000895d */ /* 0x004fea0003900000 */
[----:B------:R-:W2:Y:S02]  /*a1f0*/  @!P0 SYNCS.PHASECHK.TRANS64 P0, [R2+URZ+0x80], R4 ;  /* 0x00008004020085a7 */ /* 0x000ea400080010ff */
[----:B--2---:R-:W-:Y:S05]  /*a200*/  @!P0 BRA `(.L_x_157) ;  /* 0xfffffffc00f08947 */ /* 0x004fea000383ffff */
[----:B------:R-:W-:Y:S05]  /*a210*/  BRA `(.L_x_27) ;  /* 0xffffff7800687947 */ /* 0x000fea000383ffff */
.L_x_35:
[----:B-1----:R-:W-:-:S07]  /*a220*/  MOV R2, UR17 ;  /* 0x0000001100027c02 */ /* 0x002fce0008000f00 */
.L_x_158:
[----:B-1----:R1:W2:Y:S02]  /*a230*/  SYNCS.PHASECHK.TRANS64.TRYWAIT P0, [R2+URZ+0x80], R4 ;  /* 0x00008004020075a7 */ /* 0x0022a400080011ff */
[----:B--2---:R-:W-:Y:S05]  /*a240*/  @!P0 NANOSLEEP.SYNCS 0x989680 ;  /* 0x009896800000895d */ /* 0x004fea0003900000 */
[----:B------:R-:W2:Y:S02]  /*a250*/  @!P0 SYNCS.PHASECHK.TRANS64 P0, [R2+URZ+0x80], R4 ;  /* 0x00008004020085a7 */ /* 0x000ea400080010ff */
[----:B--2---:R-:W-:Y:S05]  /*a260*/  @!P0 BRA `(.L_x_158) ;  /* 0xfffffffc00f08947 */ /* 0x004fea000383ffff */
[----:B------:R-:W-:Y:S05]  /*a270*/  BRA `(.L_x_34) ;  /* 0xffffff7c00247947 */ /* 0x000fea000383ffff */
.L_x_40:
[----:B-1----:R1:W2:Y:S02]  /*a280*/  SYNCS.PHASECHK.TRANS64.TRYWAIT P0, [R2+URZ+0x150], R3 ;  /* 0x00015003020075a7 */ /* 0x0022a400080011ff */
[----:B--2---:R-:W-:Y:S05]  /*a290*/  @!P0 NANOSLEEP.SYNCS 0x989680 ;  /* 0x009896800000895d */ /* 0x004fea0003900000 */
[----:B------:R-:W2:Y:S02]  /*a2a0*/  @!P0 SYNCS.PHASECHK.TRANS64 P0, [R2+URZ+0x150], R3 ;  /* 0x00015003020085a7 */ /* 0x000ea400080010ff */
[----:B--2---:R-:W-:Y:S05]  /*a2b0*/  @!P0 BRA `(.L_x_40) ;  /* 0xfffffffc00f08947 */ /* 0x004fea000383ffff */
[----:B------:R-:W-:Y:S05]  /*a2c0*/  BRA `(.L_x_159) ;  /* 0xffffff7c00c87947 */ /* 0x000fea000383ffff */
.L_x_44:
[----:B---3--:R-:W-:-:S07]  /*a2d0*/  MOV R0, UR4 ;  /* 0x0000000400007c02 */ /* 0x008fce0008000f00 */
.L_x_160:
[----:B-1----:R1:W2:Y:S02]  /*a2e0*/  SYNCS.PHASECHK.TRANS64.TRYWAIT P0, [R0+URZ], R2 ;  /* 0x00000002000075a7 */ /* 0x0022a400080011ff */
[----:B--2---:R-:W-:Y:S05]  /*a2f0*/  @!P0 NANOSLEEP.SYNCS 0x989680 ;  /* 0x009896800000895d */ /* 0x004fea0003900000 */
[----:B------:R-:W2:Y:S02]  /*a300*/  @!P0 SYNCS.PHASECHK.TRANS64 P0, [R0+URZ], R2 ;  /* 0x00000002000085a7 */ /* 0x000ea400080010ff */
[----:B--2---:R-:W-:Y:S05]  /*a310*/  @!P0 BRA `(.L_x_160) ;  /* 0xfffffffc00f08947 */ /* 0x004fea000383ffff */
[----:B------:R-:W-:Y:S05]  /*a320*/  BRA `(.L_x_161) ;  /* 0xffffff8400387947 */ /* 0x000fea000383ffff */
.L_x_45:
[----:B---3--:R-:W-:-:S07]  /*a330*/  MOV R0, UR4 ;  /* 0x0000000400007c02 */ /* 0x008fce0008000f00 */
.L_x_162:
[----:B-1----:R1:W2:Y:S02]  /*a340*/  SYNCS.PHASECHK.TRANS64.TRYWAIT P0, [R0+URZ], R3 ;  /* 0x00000003000075a7 */ /* 0x0022a400080011ff */
[----:B--2---:R-:W-:Y:S05]  /*a350*/  @!P0 NANOSLEEP.SYNCS 0x989680 ;  /* 0x009896800000895d */ /* 0x004fea0003900000 */
[----:B------:R-:W2:Y:S02]  /*a360*/  @!P0 SYNCS.PHASECHK.TRANS64 P0, [R0+URZ], R3 ;  /* 0x00000003000085a7 */ /* 0x000ea400080010ff */
[----:B--2---:R-:W-:Y:S05]  /*a370*/  @!P0 BRA `(.L_x_162) ;  /* 0xfffffffc00f08947 */ /* 0x004fea000383ffff */
[----:B------:R-:W-:Y:S05]  /*a380*/  BRA `(.L_x_163) ;  /* 0xffffff8400447947 */ /* 0x000fea000383ffff */
.L_x_46:
[----:B---3--:R-:W-:-:S07]  /*a390*/  MOV R0, UR4 ;  /* 0x0000000400007c02 */ /* 0x008fce0008000f00 */
.L_x_164:
[----:B-1----:R1:W2:Y:S02]  /*a3a0*/  SYNCS.PHASECHK.TRANS64.TRYWAIT P0, [R0+URZ], R3 ;  /* 0x00000003000075a7 */ /* 0x0022a400080011ff */
[----:B--2---:R-:W-:Y:S05]  /*a3b0*/  @!P0 NANOSLEEP.SYNCS 0x989680 ;  /* 0x009896800000895d */ /* 0x004fea0003900000 */
[----:B------:R-:W2:Y:S02]  /*a3c0*/  @!P0 SYNCS.PHASECHK.TRANS64 P0, [R0+URZ], R3 ;  /* 0x00000003000085a7 */ /* 0x000ea400080010ff */
[----:B--2---:R-:W-:Y:S05]  /*a3d0*/  @!P0 BRA `(.L_x_164) ;  /* 0xfffffffc00f08947 */ /* 0x004fea000383ffff */
[----:B------:R-:W-:Y:S05]  /*a3e0*/  BRA `(.L_x_165) ;  /* 0xffffff8400507947 */ /* 0x000fea000383ffff */
.L_x_47:
[----:B---3--:R-:W-:-:S07]  /*a3f0*/  MOV R0, UR4 ;  /* 0x0000000400007c02 */ /* 0x008fce0008000f00 */
.L_x_166:
[----:B-1----:R1:W2:Y:S02]  /*a400*/  SYNCS.PHASECHK.TRANS64.TRYWAIT P0, [R0+URZ], R3 ;  /* 0x00000003000075a7 */ /* 0x0022a400080011ff */
[----:B--2---:R-:W-:Y:S05]  /*a410*/  @!P0 NANOSLEEP.SYNCS 0x989680 ;  /* 0x009896800000895d */ /* 0x004fea0003900000 */
[----:B------:R-:W2:Y:S02]  /*a420*/  @!P0 SYNCS.PHASECHK.TRANS64 P0, [R0+URZ], R3 ;  /* 0x00000003000085a7 */ /* 0x000ea400080010ff */
[----:B--2---:R-:W-:Y:S05]  /*a430*/  @!P0 BRA `(.L_x_166) ;  /* 0xfffffffc00f08947 */ /* 0x004fea000383ffff */
[----:B------:R-:W-:Y:S05]  /*a440*/  BRA `(.L_x_167) ;  /* 0xffffff84005c7947 */ /* 0x000fea000383ffff */
.L_x_48:
[----:B---3--:R-:W-:-:S07]  /*a450*/  MOV R0, UR4 ;  /* 0x0000000400007c02 */ /* 0x008fce0008000f00 */
.L_x_168:
[----:B-1----:R1:W2:Y:S02]  /*a460*/  SYNCS.PHASECHK.TRANS64.TRYWAIT P0, [R0+URZ], R3 ;  /* 0x00000003000075a7 */ /* 0x0022a400080011ff */
[----:B--2---:R-:W-:Y:S05]  /*a470*/  @!P0 NANOSLEEP.SYNCS 0x989680 ;  /* 0x009896800000895d */ /* 0x004fea0003900000 */
[----:B------:R-:W2:Y:S02]  /*a480*/  @!P0 SYNCS.PHASECHK.TRANS64 P0, [R0+URZ], R3 ;  /* 0x00000003000085a7 */ /* 0x000ea400080010ff */
[----:B--2---:R-:W-:Y:S05]  /*a490*/  @!P0 BRA `(.L_x_168) ;  /* 0xfffffffc00f08947 */ /* 0x004fea000383ffff */
[----:B------:R-:W-:Y:S05]  /*a4a0*/  BRA `(.L_x_169) ;  /* 0xffffff8400687947 */ /* 0x000fea000383ffff */
.L_x_49:
[----:B---3--:R-:W-:-:S07]  /*a4b0*/  MOV R0, UR4 ;  /* 0x0000000400007c02 */ /* 0x008fce0008000f00 */
.L_x_170:
[----:B-1----:R1:W2:Y:S02]  /*a4c0*/  SYNCS.PHASECHK.TRANS64.TRYWAIT P0, [R0+URZ], R3 ;  /* 0x00000003000075a7 */ /* 0x0022a400080011ff */
[----:B--2---:R-:W-:Y:S05]  /*a4d0*/  @!P0 NANOSLEEP.SYNCS 0x989680 ;  /* 0x009896800000895d */ /* 0x004fea0003900000 */
[----:B------:R-:W2:Y:S02]  /*a4e0*/  @!P0 SYNCS.PHASECHK.TRANS64 P0, [R0+URZ], R3 ;  /* 0x00000003000085a7 */ /* 0x000ea400080010ff */
[----:B--2---:R-:W-:Y:S05]  /*a4f0*/  @!P0 BRA `(.L_x_170) ;  /* 0xfffffffc00f08947 */ /* 0x004fea000383ffff */
[----:B------:R-:W-:Y:S05]  /*a500*/  BRA `(.L_x_171) ;  /* 0xffffff8400747947 */ /* 0x000fea000383ffff */
.L_x_50:
[----:B---3--:R-:W-:-:S07]  /*a510*/  MOV R0, UR4 ;  /* 0x0000000400007c02 */ /* 0x008fce0008000f00 */
.L_x_172:
[----:B-1----:R1:W2:Y:S02]  /*a520*/  SYNCS.PHASECHK.TRANS64.TRYWAIT P0, [R0+URZ], R3 ;  /* 0x00000003000075a7 */ /* 0x0022a400080011ff */
[----:B--2---:R-:W-:Y:S05]  /*a530*/  @!P0 NANOSLEEP.SYNCS 0x989680 ;  /* 0x009896800000895d */ /* 0x004fea0003900000 */
[----:B------:R-:W2:Y:S02]  /*a540*/  @!P0 SYNCS.PHASECHK.TRANS64 P0, [R0+URZ], R3 ;  /* 0x00000003000085a7 */ /* 0x000ea400080010ff */
[----:B--2---:R-:W-:Y:S05]  /*a550*/  @!P0 BRA `(.L_x_172) ;  /* 0xfffffffc00f08947 */ /* 0x004fea000383ffff */
[----:B------:R-:W-:Y:S05]  /*a560*/  BRA `(.L_x_173) ;  /* 0xffffff8400807947 */ /* 0x000fea000383ffff */
.L_x_51:
[----:B---3--:R-:W-:-:S07]  /*a570*/  MOV R0, UR4 ;  /* 0x0000000400007c02 */ /* 0x008fce0008000f00 */
.L_x_174:
[----:B-1----:R1:W2:Y:S02]  /*a580*/  SYNCS.PHASECHK.TRANS64.TRYWAIT P0, [R0+URZ], R3 ;  /* 0x00000003000075a7 */ /* 0x0022a400080011ff */
[----:B--2---:R-:W-:Y:S05]  /*a590*/  @!P0 NANOSLEEP.SYNCS 0x989680 ;  /* 0x009896800000895d */ /* 0x004fea0003900000 */
[----:B------:R-:W2:Y:S02]  /*a5a0*/  @!P0 SYNCS.PHASECHK.TRANS64 P0, [R0+URZ], R3 ;  /* 0x00000003000085a7 */ /* 0x000ea400080010ff */
[----:B--2---:R-:W-:Y:S05]  /*a5b0*/  @!P0 BRA `(.L_x_174) ;  /* 0xfffffffc00f08947 */ /* 0x004fea000383ffff */
[----:B------:R-:W-:Y:S05]  /*a5c0*/  BRA `(.L_x_175) ;  /* 0xffffff84008c7947 */ /* 0x000fea000383ffff */
.L_x_52:
[----:B---3--:R-:W-:-:S07]  /*a5d0*/  MOV R0, UR4 ;  /* 0x0000000400007c02 */ /* 0x008fce0008000f00 */
.L_x_176:
[----:B-1----:R1:W2:Y:S02]  /*a5e0*/  SYNCS.PHASECHK.TRANS64.TRYWAIT P0, [R0+URZ], R3 ;  /* 0x00000003000075a7 */ /* 0x0022a400080011ff */
[----:B--2---:R-:W-:Y:S05]  /*a5f0*/  @!P0 NANOSLEEP.SYNCS 0x989680 ;  /* 0x009896800000895d */ /* 0x004fea0003900000 */
[----:B------:R-:W2:Y:S02]  /*a600*/  @!P0 SYNCS.PHASECHK.TRANS64 P0, [R0+URZ], R3 ;  /* 0x00000003000085a7 */ /* 0x000ea400080010ff */
[----:B--2---:R-:W-:Y:S05]  /*a610*/  @!P0 BRA `(.L_x_176) ;  /* 0xfffffffc00f08947 */ /* 0x004fea000383ffff */
[----:B------:R-:W-:Y:S05]  /*a620*/  BRA `(.L_x_177) ;  /* 0xffffff8400987947 */ /* 0x000fea000383ffff */
.L_x_53:
[----:B---3--:R-:W-:-:S07]  /*a630*/  MOV R0, UR4 ;  /* 0x0000000400007c02 */ /* 0x008fce0008000f00 */
.L_x_178:
[----:B-1----:R1:W2:Y:S02]  /*a640*/  SYNCS.PHASECHK.TRANS64.TRYWAIT P0, [R0+URZ], R3 ;  /* 0x00000003000075a7 */ /* 0x0022a400080011ff */
[----:B--2---:R-:W-:Y:S05]  /*a650*/  @!P0 NANOSLEEP.SYNCS 0x989680 ;  /* 0x009896800000895d */ /* 0x004fea0003900000 */
[----:B------:R-:W2:Y:S02]  /*a660*/  @!P0 SYNCS.PHASECHK.TRANS64 P0, [R0+URZ], R3 ;  /* 0x00000003000085a7 */ /* 0x000ea400080010ff */
[----:B--2---:R-:W-:Y:S05]  /*a670*/  @!P0 BRA `(.L_x_178) ;  /* 0xfffffffc00f08947 */ /* 0x004fea000383ffff */
[----:B------:R-:W-:Y:S05]  /*a680*/  BRA `(.L_x_179) ;  /* 0xffffff8400a47947 */ /* 0x000fea000383ffff */
.L_x_54:
[----:B---3--:R-:W-:-:S07]  /*a690*/  MOV R0, UR4 ;  /* 0x0000000400007c02 */ /* 0x008fce0008000f00 */
.L_x_180:
[----:B-1----:R1:W2:Y:S02]  /*a6a0*/  SYNCS.PHASECHK.TRANS64.TRYWAIT P0, [R0+URZ], R3 ;  /* 0x00000003000075a7 */ /* 0x0022a400080011ff */
[----:B--2---:R-:W-:Y:S05]  /*a6b0*/  @!P0 NANOSLEEP.SYNCS 0x989680 ;  /* 0x009896800000895d */ /* 0x004fea0003900000 */
[----:B------:R-:W2:Y:S02]  /*a6c0*/  @!P0 SYNCS.PHASECHK.TRANS64 P0, [R0+URZ], R3 ;  /* 0x00000003000085a7 */ /* 0x000ea400080010ff */
[----:B--2---:R-:W-:Y:S05]  /*a6d0*/  @!P0 BRA `(.L_x_180) ;  /* 0xfffffffc00f08947 */ /* 0x004fea000383ffff */
[----:B------:R-:W-:Y:S05]  /*a6e0*/  BRA `(.L_x_181) ;  /* 0xffffff8400b07947 */ /* 0x000fea000383ffff */
.L_x_55:
[----:B---3--:R-:W-:-:S07]  /*a6f0*/  MOV R0, UR4 ;  /* 0x0000000400007c02 */ /* 0x008fce0008000f00 */
.L_x_182:
[----:B-1----:R1:W2:Y:S02]  /*a700*/  SYNCS.PHASECHK.TRANS64.TRYWAIT P0, [R0+URZ], R3 ;  /* 0x00000003000075a7 */ /* 0x0022a400080011ff */
[----:B--2---:R-:W-:Y:S05]  /*a710*/  @!P0 NANOSLEEP.SYNCS 0x989680 ;  /* 0x009896800000895d */ /* 0x004fea0003900000 */
[----:B------:R-:W2:Y:S02]  /*a720*/  @!P0 SYNCS.PHASECHK.TRANS64 P0, [R0+URZ], R3 ;  /* 0x00000003000085a7 */ /* 0x000ea400080010ff */
[----:B--2---:R-:W-:Y:S05]  /*a730*/  @!P0 BRA `(.L_x_182) ;  /* 0xfffffffc00f08947 */ /* 0x004fea000383ffff */
[----:B------:R-:W-:Y:S05]  /*a740*/  BRA `(.L_x_183) ;  /* 0xffffff8400bc7947 */ /* 0x000fea000383ffff */
.L_x_56:
[----:B---3--:R-:W-:-:S07]  /*a750*/  MOV R0, UR4 ;  /* 0x0000000400007c02 */ /* 0x008fce0008000f00 */
.L_x_184:
[----:B-1----:R1:W2:Y:S02]  /*a760*/  SYNCS.PHASECHK.TRANS64.TRYWAIT P0, [R0+URZ], R3 ;  /* 0x00000003000075a7 */ /* 0x0022a400080011ff */
[----:B--2---:R-:W-:Y:S05]  /*a770*/  @!P0 NANOSLEEP.SYNCS 0x989680 ;  /* 0x009896800000895d */ /* 0x004fea0003900000 */
[----:B------:R-:W2:Y:S02]  /*a780*/  @!P0 SYNCS.PHASECHK.TRANS64 P0, [R0+URZ], R3 ;  /* 0x00000003000085a7 */ /* 0x000ea400080010ff */
[----:B--2---:R-:W-:Y:S05]  /*a790*/  @!P0 BRA `(.L_x_184) ;  /* 0xfffffffc00f08947 */ /* 0x004fea000383ffff */
[----:B------:R-:W-:Y:S05]  /*a7a0*/  BRA `(.L_x_185) ;  /* 0xffffff8400c87947 */ /* 0x000fea000383ffff */
.L_x_57:
[----:B---3--:R-:W-:-:S07]  /*a7b0*/  MOV R0, UR4 ;  /* 0x0000000400007c02 */ /* 0x008fce0008000f00 */
.L_x_186:
[----:B-1----:R1:W2:Y:S02]  /*a7c0*/  SYNCS.PHASECHK.TRANS64.TRYWAIT P0, [R0+URZ], R3 ;  /* 0x00000003000075a7 */ /* 0x0022a400080011ff */
[----:B--2---:R-:W-:Y:S05]  /*a7d0*/  @!P0 NANOSLEEP.SYNCS 0x989680 ;  /* 0x009896800000895d */ /* 0x004fea0003900000 */
[----:B------:R-:W2:Y:S02]  /*a7e0*/  @!P0 SYNCS.PHASECHK.TRANS64 P0, [R0+URZ], R3 ;  /* 0x00000003000085a7 */ /* 0x000ea400080010ff */
[----:B--2---:R-:W-:Y:S05]  /*a7f0*/  @!P0 BRA `(.L_x_186) ;  /* 0xfffffffc00f08947 */ /* 0x004fea000383ffff */
[----:B------:R-:W-:Y:S05]  /*a800*/  BRA `(.L_x_187) ;  /* 0xffffff8400d47947 */ /* 0x000fea000383ffff */
.L_x_58:
[----:B---3--:R-:W-:-:S07]  /*a810*/  MOV R0, UR4 ;  /* 0x0000000400007c02 */ /* 0x008fce0008000f00 */
.L_x_188:
[----:B-1----:R1:W2:Y:S02]  /*a820*/  SYNCS.PHASECHK.TRANS64.TRYWAIT P0, [R0+URZ], R3 ;  /* 0x00000003000075a7 */ /* 0x0022a400080011ff */
[----:B--2---:R-:W-:Y:S05]  /*a830*/  @!P0 NANOSLEEP.SYNCS 0x989680 ;  /* 0x009896800000895d */ /* 0x004fea0003900000 */
[----:B------:R-:W2:Y:S02]  /*a840*/  @!P0 SYNCS.PHASECHK.TRANS64 P0, [R0+URZ], R3 ;  /* 0x00000003000085a7 */ /* 0x000ea400080010ff */
[----:B--2---:R-:W-:Y:S05]  /*a850*/  @!P0 BRA `(.L_x_188) ;  /* 0xfffffffc00f08947 */ /* 0x004fea000383ffff */
[----:B------:R-:W-:Y:S05]  /*a860*/  BRA `(.L_x_189) ;  /* 0xffffff8400e07947 */ /* 0x000fea000383ffff */
.L_x_61:
[----:B-1----:R1:W2:Y:S02]  /*a870*/  SYNCS.PHASECHK.TRANS64.TRYWAIT P0, [R0+URZ+0x1b0], R4 ;  /* 0x0001b004000075a7 */ /* 0x0022a400080011ff */
[----:B--2---:R-:W-:Y:S05]  /*a880*/  @!P0 NANOSLEEP.SYNCS 0x989680 ;  /* 0x009896800000895d */ /* 0x004fea0003900000 */
[----:B------:R-:W2:Y:S02]  /*a890*/  @!P0 SYNCS.PHASECHK.TRANS64 P0, [R0+URZ+0x1b0], R4 ;  /* 0x0001b004000085a7 */ /* 0x000ea400080010ff */
[----:B--2---:R-:W-:Y:S05]  /*a8a0*/  @!P0 BRA `(.L_x_61) ;  /* 0xfffffffc00f08947 */ /* 0x004fea000383ffff */
[----:B------:R-:W-:Y:S05]  /*a8b0*/  BRA `(.L_x_190) ;  /* 0xffffff8800407947 */ /* 0x000fea000383ffff */
.L_x_62:
[----:B------:R-:W-:-:S07]  /*a8c0*/  MOV R0, UR5 ;  /* 0x0000000500007c02 */ /* 0x000fce0008000f00 */
.L_x_191:
[----:B-1----:R1:W2:Y:S02]  /*a8d0*/  SYNCS.PHASECHK.TRANS64.TRYWAIT P0, [R0+URZ+0x160], R5 ;  /* 0x00016005000075a7 */ /* 0x0022a400080011ff */
[----:B--2---:R-:W-:Y:S05]  /*a8e0*/  @!P0 NANOSLEEP.SYNCS 0x989680 ;  /* 0x009896800000895d */ /* 0x004fea0003900000 */
[----:B------:R-:W2:Y:S02]  /*a8f0*/  @!P0 SYNCS.PHASECHK.TRANS64 P0, [R0+URZ+0x160], R5 ;  /* 0x00016005000085a7 */ /* 0x000ea400080010ff */
[----:B--2---:R-:W-:Y:S05]  /*a900*/  @!P0 BRA `(.L_x_191) ;  /* 0xfffffffc00f08947 */ /* 0x004fea000383ffff */
[----:B------:R-:W-:Y:S05]  /*a910*/  BRA `(.L_x_192) ;  /* 0xffffff8800507947 */ /* 0x000fea000383ffff */
.L_x_63:
[----:B-1----:R1:W2:Y:S02]  /*a920*/  SYNCS.PHASECHK.TRANS64.TRYWAIT P1, [R0+URZ+0x150], R4 ;  /* 0x00015004000075a7 */ /* 0x0022a400080211ff */
[----:B--2---:R-:W-:Y:S05]  /*a930*/  @!P1 NANOSLEEP.SYNCS 0x989680 ;  /* 0x009896800000995d */ /* 0x004fea0003900000 */
[----:B------:R-:W2:Y:S02]  /*a940*/  @!P1 SYNCS.PHASECHK.TRANS64 P1, [R0+URZ+0x150], R4 ;  /* 0x00015004000095a7 */ /* 0x000ea400080210ff */
[----:B--2---:R-:W-:Y:S05]  /*a950*/  @!P1 BRA `(.L_x_63) ;  /* 0xfffffffc00f09947 */ /* 0x004fea000383ffff */
[----:B------:R-:W-:Y:S05]  /*a960*/  BRA `(.L_x_193) ;  /* 0xffffff8800807947 */ /* 0x000fea000383ffff */
.L_x_66:
[----:B------:R-:W-:-:S07]  /*a970*/  MOV R0, UR5 ;  /* 0x0000000500007c02 */ /* 0x000fce0008000f00 */
.L_x_194:
[----:B-1----:R1:W2:Y:S02]  /*a980*/  SYNCS.PHASECHK.TRANS64.TRYWAIT P0, [R0+URZ+0x160], R2 ;  /* 0x00016002000075a7 */ /* 0x0022a400080011ff */
[----:B--2---:R-:W-:Y:S05]  /*a990*/  @!P0 NANOSLEEP.SYNCS 0x989680 ;  /* 0x009896800000895d */ /* 0x004fea0003900000 */
[----:B------:R-:W2:Y:S02]  /*a9a0*/  @!P0 SYNCS.PHASECHK.TRANS64 P0, [R0+URZ+0x160], R2 ;  /* 0x00016002000085a7 */ /* 0x000ea400080010ff */
[----:B--2---:R-:W-:Y:S05]  /*a9b0*/  @!P0 BRA `(.L_x_194) ;  /* 0xfffffffc00f08947 */ /* 0x004fea000383ffff */
[----:B------:R-:W-:Y:S05]  /*a9c0*/  BRA `(.L_x_65) ;  /* 0xffffff8800d47947 */ /* 0x000fea000383ffff */
.L_x_75:
[----:B-1----:R-:W-:-:S04]  /*a9d0*/  MOV R4, UR6 ;  /* 0x0000000600047c02 */ /* 0x002fc80008000f00 */
[----:B------:R1:W2:Y:S03]  /*a9e0*/  SYNCS.PHASECHK.TRANS64.TRYWAIT P0, [R4+URZ+0x8], R5 ;  /* 0x00000805040075a7 */ /* 0x0002a600080011ff */
[----:B--2---:R-:W-:Y:S05]  /*a9f0*/  @!P0 NANOSLEEP.SYNCS 0x989680 ;  /* 0x009896800000895d */ /* 0x004fea0003900000 */
[----:B------:R-:W2:Y:S02]  /*aa00*/  @!P0 SYNCS.PHASECHK.TRANS64 P0, [R4+URZ+0x8], R5 ;  /* 0x00000805040085a7 */ /* 0x000ea400080010ff */
[----:B--2---:R-:W-:Y:S05]  /*aa10*/  @!P0 BRA `(.L_x_75) ;  /* 0xfffffffc00ec8947 */ /* 0x004fea000383ffff */
[----:B------:R-:W-:Y:S05]  /*aa20*/  BRA `(.L_x_74) ;  /* 0xffffff8c00887947 */ /* 0x000fea000383ffff */
.L_x_77:
[----:B------:R-:W-:Y:S01]  /*aa30*/  BSSY B0, `(.L_x_195) ;  /* 0x0000006000007945 */ /* 0x000fe20003800000 */
[----:B------:R-:W-:-:S07]  /*aa40*/  MOV R15, 0xffffffff ;  /* 0xffffffff000f7802 */ /* 0x000fce0000000f00 */
[----:B-1---5:R-:W-:Y:S05]  /*aa50*/  WARPSYNC.COLLECTIVE R15, `(.L_x_196) ;  /* 0x000000000f0c7348 */ /* 0x022fea0003c00000 */
[----:B------:R-:W-:Y:S02]  /*aa60*/  ELECT P6, UR79, PT ;  /* 0x00000000004f782f */ /* 0x000fe400038c0000 */
[----:B------:R-:W-:Y:S01]  /*aa70*/  MOV R14, UR79 ;  /* 0x0000004f000e7c02 */ /* 0x000fe20008000f00 */
[----:B-1---5:R-:W-:Y:S10]  /*aa80*/  ENDCOLLECTIVE ;  /* 0x000000000000791b */ /* 0x022ff40003800000 */
.L_x_196:
[----:B------:R-:W-:Y:S05]  /*aa90*/  BSYNC B0 ;  /* 0x0000000000007941 */ /* 0x000fea0003800000 */
.L_x_195:
[----:B------:R-:W-:Y:S05]  /*aaa0*/  BRA `(.L_x_197) ;  /* 0xffffff8c00b87947 */ /* 0x000fea000383ffff */
.L_x_79:
[----:B-1----:R-:W-:-:S04]  /*aab0*/  MOV R2, UR6 ;  /* 0x0000000600027c02 */ /* 0x002fc80008000f00 */
[----:B------:R1:W2:Y:S03]  /*aac0*/  SYNCS.PHASECHK.TRANS64.TRYWAIT P0, [R2+URZ+0x8], R3 ;  /* 0x00000803020075a7 */ /* 0x0002a600080011ff */
[----:B--2---:R-:W-:Y:S05]  /*aad0*/  @!P0 NANOSLEEP.SYNCS 0x989680 ;  /* 0x009896800000895d */ /* 0x004fea0003900000 */
[----:B------:R-:W2:Y:S02]  /*aae0*/  @!P0 SYNCS.PHASECHK.TRANS64 P0, [R2+URZ+0x8], R3 ;  /* 0x00000803020085a7 */ /* 0x000ea400080010ff */
[----:B--2---:R-:W-:Y:S05]  /*aaf0*/  @!P0 BRA `(.L_x_79) ;  /* 0xfffffffc00ec8947 */ /* 0x004fea000383ffff */
[----:B------:R-:W-:Y:S05]  /*ab00*/  BRA `(.L_x_78) ;  /* 0xffffff8c00bc7947 */ /* 0x000fea000383ffff */
.L_x_80:
[----:B-1----:R1:W2:Y:S02]  /*ab10*/  SYNCS.PHASECHK.TRANS64.TRYWAIT P0, [R0+URZ+0x150], R4 ;  /* 0x00015004000075a7 */ /* 0x0022a400080011ff */
[----:B--2---:R-:W-:Y:S05]  /*ab20*/  @!P0 NANOSLEEP.SYNCS 0x989680 ;  /* 0x009896800000895d */ /* 0x004fea0003900000 */
[----:B------:R-:W2:Y:S02]  /*ab30*/  @!P0 SYNCS.PHASECHK.TRANS64 P0, [R0+URZ+0x150], R4 ;  /* 0x00015004000085a7 */ /* 0x000ea400080010ff */
[----:B--2---:R-:W-:Y:S05]  /*ab40*/  @!P0 BRA `(.L_x_80) ;  /* 0xfffffffc00f08947 */ /* 0x004fea000383ffff */
[----:B------:R-:W-:Y:S05]  /*ab50*/  BRA `(.L_x_198) ;  /* 0xffffff9000987947 */ /* 0x000fea000383ffff */
.L_x_82:
[----:B------:R-:W-:-:S07]  /*ab60*/  MOV R0, UR10 ;  /* 0x0000000a00007c02 */ /* 0x000fce0008000f00 */
.L_x_199:
[----:B-1----:R1:W2:Y:S02]  /*ab70*/  SYNCS.PHASECHK.TRANS64.TRYWAIT P0, [R0+URZ+0x190], R4 ;  /* 0x00019004000075a7 */ /* 0x0022a400080011ff */
[----:B--2---:R-:W-:Y:S05]  /*ab80*/  @!P0 NANOSLEEP.SYNCS 0x989680 ;  /* 0x009896800000895d */ /* 0x004fea0003900000 */
[----:B------:R-:W2:Y:S02]  /*ab90*/  @!P0 SYNCS.PHASECHK.TRANS64 P0, [R0+URZ+0x190], R4 ;  /* 0x00019004000085a7 */ /* 0x000ea400080010ff */
[----:B--2---:R-:W-:Y:S05]  /*aba0*/  @!P0 BRA `(.L_x_199) ;  /* 0xfffffffc00f08947 */ /* 0x004fea000383ffff */
[----:B------:R-:W-:Y:S05]  /*abb0*/  BRA `(.L_x_200) ;  /* 0xffffff9000e47947 */ /* 0x000fea000383ffff */
.L_x_85:
[----:B------:R-:W-:Y:S07]  /*abc0*/  MOV R0, UR9 ;  /* 0x0000000900007c02 */ /* 0x000fee0008000f00 */
.L_x_201:
[----:B-1----:R1:W2:Y:S02]  /*abd0*/  SYNCS.PHASECHK.TRANS64.TRYWAIT P0, [R0+URZ], R4 ;  /* 0x00000004000075a7 */ /* 0x0022a400080011ff */
[----:B--2---:R-:W-:Y:S05]  /*abe0*/  @!P0 NANOSLEEP.SYNCS 0x989680 ;  /* 0x009896800000895d */ /* 0x004fea0003900000 */
[----:B------:R-:W2:Y:S02]  /*abf0*/  @!P0 SYNCS.PHASECHK.TRANS64 P0, [R0+URZ], R4 ;  /* 0x00000004000085a7 */ /* 0x000ea400080010ff */
[----:B--2---:R-:W-:Y:S05]  /*ac00*/  @!P0 BRA `(.L_x_201) ;  /* 0xfffffffc00f08947 */ /* 0x004fea000383ffff */
[----:B------:R-:W-:Y:S05]  /*ac10*/  BRA `(.L_x_84) ;  /* 0xffffff9000f87947 */ /* 0x000fea000383ffff */
.L_x_89:
[----:B-1----:R-:W-:-:S07]  /*ac20*/  MOV R0, UR7 ;  /* 0x0000000700007c02 */ /* 0x002fce0008000f00 */
.L_x_202:
[----:B-1----:R1:W2:Y:S02]  /*ac30*/  SYNCS.PHASECHK.TRANS64.TRYWAIT P0, [R0+URZ], R2 ;  /* 0x00000002000075a7 */ /* 0x0022a400080011ff */
[----:B--2---:R-:W-:Y:S05]  /*ac40*/  @!P0 NANOSLEEP.SYNCS 0x989680 ;  /* 0x009896800000895d */ /* 0x004fea0003900000 */
[----:B------:R-:W2:Y:S02]  /*ac50*/  @!P0 SYNCS.PHASECHK.TRANS64 P0, [R0+URZ], R2 ;  /* 0x00000002000085a7 */ /* 0x000ea400080010ff */
[----:B--2---:R-:W-:Y:S05]  /*ac60*/  @!P0 BRA `(.L_x_202) ;  /* 0xfffffffc00f08947 */ /* 0x004fea000383ffff */
[----:B------:R-:W-:Y:S05]  /*ac70*/  BRA `(.L_x_203) ;  /* 0xffffff9400c47947 */ /* 0x000fea000383ffff */
.L_x_90:
[----:B------:R-:W-:-:S07]  /*ac80*/  MOV R0, UR7 ;  /* 0x0000000700007c02 */ /* 0x000fce0008000f00 */
.L_x_204:
[----:B-1----:R1:W2:Y:S02]  /*ac90*/  SYNCS.PHASECHK.TRANS64.TRYWAIT P0, [R0+URZ], R3 ;  /* 0x00000003000075a7 */ /* 0x0022a400080011ff */
[----:B--2---:R-:W-:Y:S05]  /*aca0*/  @!P0 NANOSLEEP.SYNCS 0x989680 ;  /* 0x009896800000895d */ /* 0x004fea0003900000 */
[----:B------:R-:W2:Y:S02]  /*acb0*/  @!P0 SYNCS.PHASECHK.TRANS64 P0, [R0+URZ], R3 ;  /* 0x00000003000085a7 */ /* 0x000ea400080010ff */
[----:B--2---:R-:W-:Y:S05]  /*acc0*/  @!P0 BRA `(.L_x_204) ;  /* 0xfffffffc00f08947 */ /* 0x004fea000383ffff */
[----:B------:R-:W-:Y:S05]  /*acd0*/  BRA `(.L_x_205) ;  /* 0xffffff9400d07947 */ /* 0x000fea000383ffff */
.L_x_91:
[----:B------:R-:W-:-:S07]  /*ace0*/  MOV R0, UR7 ;  /* 0x0000000700007c02 */ /* 0x000fce0008000f00 */
.L_x_206:
[----:B-1----:R1:W2:Y:S02]  /*acf0*/  SYNCS.PHASECHK.TRANS64.TRYWAIT P0, [R0+URZ], R3 ;  /* 0x00000003000075a7 */ /* 0x0022a400080011ff */
[----:B--2---:R-:W-:Y:S05]  /*ad00*/  @!P0 NANOSLEEP.SYNCS 0x989680 ;  /* 0x009896800000895d */ /* 0x004fea0003900000 */
[----:B------:R-:W2:Y:S02]  /*ad10*/  @!P0 SYNCS.PHASECHK.TRANS64 P0, [R0+URZ], R3 ;  /* 0x00000003000085a7 */ /* 0x000ea400080010ff */
[----:B--2---:R-:W-:Y:S05]  /*ad20*/  @!P0 BRA `(.L_x_206) ;  /* 0xfffffffc00f08947 */ /* 0x004fea000383ffff */
[----:B------:R-:W-:Y:S05]  /*ad30*/  BRA `(.L_x_207) ;  /* 0xffffff9400dc7947 */ /* 0x000fea000383ffff */
.L_x_94:
[----:B------:R-:W-:-:S07]  /*ad40*/  MOV R0, UR8 ;  /* 0x0000000800007c02 */ /* 0x000fce0008000f00 */
.L_x_208:
[----:B-1----:R1:W2:Y:S02]  /*ad50*/  SYNCS.PHASECHK.TRANS64.TRYWAIT P1, [R0+URZ+0x1d0], R2 ;  /* 0x0001d002000075a7 */ /* 0x0022a400080211ff */
[----:B--2---:R-:W-:Y:S05]  /*ad60*/  @!P1 NANOSLEEP.SYNCS 0x989680 ;  /* 0x009896800000995d */ /* 0x004fea0003900000 */
[----:B------:R-:W2:Y:S02]  /*ad70*/  @!P1 SYNCS.PHASECHK.TRANS64 P1, [R0+URZ+0x1d0], R2 ;  /* 0x0001d002000095a7 */ /* 0x000ea400080210ff */
[----:B--2---:R-:W-:Y:S05]  /*ad80*/  @!P1 BRA `(.L_x_208) ;  /* 0xfffffffc00f09947 */ /* 0x004fea000383ffff */
[----:B------:R-:W-:Y:S05]  /*ad90*/  BRA `(.L_x_209) ;  /* 0xffffff9800287947 */ /* 0x000fea000383ffff */
.L_x_99:
[----:B--2---:R2:W4:Y:S02]  /*ada0*/  SYNCS.PHASECHK.TRANS64.TRYWAIT P0, [R0+URZ+0x150], R2 ;  /* 0x00015002000075a7 */ /* 0x00452400080011ff */
[----:B----4-:R-:W-:Y:S05]  /*adb0*/  @!P0 NANOSLEEP.SYNCS 0x989680 ;  /* 0x009896800000895d */ /* 0x010fea0003900000 */
[----:B------:R-:W4:Y:S02]  /*adc0*/  @!P0 SYNCS.PHASECHK.TRANS64 P0, [R0+URZ+0x150], R2 ;  /* 0x00015002000085a7 */ /* 0x000f2400080010ff */
[----:B----4-:R-:W-:Y:S05]  /*add0*/  @!P0 BRA `(.L_x_99) ;  /* 0xfffffffc00f08947 */ /* 0x010fea000383ffff */
[----:B------:R-:W-:Y:S05]  /*ade0*/  BRA `(.L_x_210) ;  /* 0xffffff9c003c7947 */ /* 0x000fea000383ffff */
.L_x_102:
[----:B------:R-:W-:Y:S07]  /*adf0*/  MOV R0, UR7 ;  /* 0x0000000700007c02 */ /* 0x000fee0008000f00 */
.L_x_211:
[----:B--2---:R2:W4:Y:S02]  /*ae00*/  SYNCS.PHASECHK.TRANS64.TRYWAIT P0, [R0+URZ+0x148], R2 ;  /* 0x00014802000075a7 */ /* 0x00452400080011ff */
[----:B----4-:R-:W-:Y:S05]  /*ae10*/  @!P0 NANOSLEEP.SYNCS 0x989680 ;  /* 0x009896800000895d */ /* 0x010fea0003900000 */
[----:B------:R-:W4:Y:S02]  /*ae20*/  @!P0 SYNCS.PHASECHK.TRANS64 P0, [R0+URZ+0x148], R2 ;  /* 0x00014802000085a7 */ /* 0x000f2400080010ff */
[----:B----4-:R-:W-:Y:S05]  /*ae30*/  @!P0 BRA `(.L_x_211) ;  /* 0xfffffffc00f08947 */ /* 0x010fea000383ffff */
[----:B------:R-:W-:Y:S05]  /*ae40*/  BRA `(.L_x_101) ;  /* 0xffffffa0001c7947 */ /* 0x000fea000383ffff */
.L_x_105:
[----:B------:R-:W-:Y:S07]  /*ae50*/  MOV R0, UR7 ;  /* 0x0000000700007c02 */ /* 0x000fee0008000f00 */
.L_x_212:
[----:B-1----:R1:W2:Y:S02]  /*ae60*/  SYNCS.PHASECHK.TRANS64.TRYWAIT P0, [R0+URZ+0x120], R14 ;  /* 0x0001200e000075a7 */ /* 0x0022a400080011ff */
[----:B--2---:R-:W-:Y:S05]  /*ae70*/  @!P0 NANOSLEEP.SYNCS 0x989680 ;  /* 0x009896800000895d */ /* 0x004fea0003900000 */
[----:B------:R-:W2:Y:S02]  /*ae80*/  @!P0 SYNCS.PHASECHK.TRANS64 P0, [R0+URZ+0x120], R14 ;  /* 0x0001200e000085a7 */ /* 0x000ea400080010ff */
[----:B--2---:R-:W-:Y:S05]  /*ae90*/  @!P0 BRA `(.L_x_212) ;  /* 0xfffffffc00f08947 */ /* 0x004fea000383ffff */
[----:B------:R-:W-:Y:S05]  /*aea0*/  BRA `(.L_x_213) ;  /* 0xffffffa000947947 */ /* 0x000fea000383ffff */
.L_x_106:
[----:B------:R-:W-:Y:S07]  /*aeb0*/  MOV R0, UR7 ;  /* 0x0000000700007c02 */ /* 0x000fee0008000f00 */
.L_x_214:
[----:B-1----:R1:W2:Y:S02]  /*aec0*/  SYNCS.PHASECHK.TRANS64.TRYWAIT P0, [R0+URZ+0x128], R14 ;  /* 0x0001280e000075a7 */ /* 0x0022a400080011ff */
[----:B--2---:R-:W-:Y:S05]  /*aed0*/  @!P0 NANOSLEEP.SYNCS 0x989680 ;  /* 0x009896800000895d */ /* 0x004fea0003900000 */
[----:B------:R-:W2:Y:S02]  /*aee0*/  @!P0 SYNCS.PHASECHK.TRANS64 P0, [R0+URZ+0x128], R14 ;  /* 0x0001280e000085a7 */ /* 0x000ea400080010ff */
[----:B--2---:R-:W-:Y:S05]  /*aef0*/  @!P0 BRA `(.L_x_214) ;  /* 0xfffffffc00f08947 */ /* 0x004fea000383ffff */
[----:B------:R-:W-:Y:S05]  /*af00*/  BRA `(.L_x_215) ;  /* 0xffffffa000ec7947 */ /* 0x000fea000383ffff */
.L_x_107:
[----:B------:R-:W-:Y:S07]  /*af10*/  MOV R0, UR7 ;  /* 0x0000000700007c02 */ /* 0x000fee0008000f00 */
.L_x_216:
[----:B-1----:R1:W2:Y:S02]  /*af20*/  SYNCS.PHASECHK.TRANS64.TRYWAIT P0, [R0+URZ+0x130], R14 ;  /* 0x0001300e000075a7 */ /* 0x0022a400080011ff */
[----:B--2---:R-:W-:Y:S05]  /*af30*/  @!P0 NANOSLEEP.SYNCS 0x989680 ;  /* 0x009896800000895d */ /* 0x004fea0003900000 */
[----:B------:R-:W2:Y:S02]  /*af40*/  @!P0 SYNCS.PHASECHK.TRANS64 P0, [R0+URZ+0x130], R14 ;  /* 0x0001300e000085a7 */ /* 0x000ea400080010ff */
[----:B--2---:R-:W-:Y:S05]  /*af50*/  @!P0 BRA `(.L_x_216) ;  /* 0xfffffffc00f08947 */ /* 0x004fea000383ffff */
[----:B------:R-:W-:Y:S05]  /*af60*/  BRA `(.L_x_217) ;  /* 0xffffffa400487947 */ /* 0x000fea000383ffff */
.L_x_108:
[----:B------:R-:W-:Y:S07]  /*af70*/  MOV R0, UR7 ;  /* 0x0000000700007c02 */ /* 0x000fee0008000f00 */
.L_x_218:
[----:B-1----:R1:W2:Y:S02]  /*af80*/  SYNCS.PHASECHK.TRANS64.TRYWAIT P0, [R0+URZ+0x138], R14 ;  /* 0x0001380e000075a7 */ /* 0x0022a400080011ff */
[----:B--2---:R-:W-:Y:S05]  /*af90*/  @!P0 NANOSLEEP.SYNCS 0x989680 ;  /* 0x009896800000895d */ /* 0x004fea0003900000 */
[----:B------:R-:W2:Y:S02]  /*afa0*/  @!P0 SYNCS.PHASECHK.TRANS64 P0, [R0+URZ+0x138], R14 ;  /* 0x0001380e000085a7 */ /* 0x000ea400080010ff */
[----:B--2---:R-:W-:Y:S05]  /*afb0*/  @!P0 BRA `(.L_x_218) ;  /* 0xfffffffc00f08947 */ /* 0x004fea000383ffff */
[----:B------:R-:W-:Y:S05]  /*afc0*/  BRA `(.L_x_219) ;  /* 0xffffffa400e87947 */ /* 0x000fea000383ffff */
.L_x_110:
[----:B------:R-:W-:-:S07]  /*afd0*/  MOV R0, UR7 ;  /* 0x0000000700007c02 */ /* 0x000fce0008000f00 */
.L_x_220:
[----:B-1----:R1:W4:Y:S02]  /*afe0*/  SYNCS.PHASECHK.TRANS64.TRYWAIT P0, [R0+URZ+0x120], R2 ;  /* 0x00012002000075a7 */ /* 0x00232400080011ff */
[----:B----4-:R-:W-:Y:S05]  /*aff0*/  @!P0 NANOSLEEP.SYNCS 0x989680 ;  /* 0x009896800000895d */ /* 0x010fea0003900000 */
[----:B------:R-:W4:Y:S02]  /*b000*/  @!P0 SYNCS.PHASECHK.TRANS64 P0, [R0+URZ+0x120], R2 ;  /* 0x00012002000085a7 */ /* 0x000f2400080010ff */
[----:B----4-:R-:W-:Y:S05]  /*b010*/  @!P0 BRA `(.L_x_220) ;  /* 0xfffffffc00f08947 */ /* 0x010fea000383ffff */
[----:B------:R-:W-:Y:S05]  /*b020*/  BRA `(.L_x_221) ;  /* 0xffffffa800707947 */ /* 0x000fea000383ffff */
.L_x_111:
[----:B-1----:R-:W-:-:S07]  /*b030*/  MOV R0, UR7 ;  /* 0x0000000700007c02 */ /* 0x002fce0008000f00 */
.L_x_222:
[----:B-1----:R1:W4:Y:S02]  /*b040*/  SYNCS.PHASECHK.TRANS64.TRYWAIT P0, [R0+URZ+0x128], R2 ;  /* 0x00012802000075a7 */ /* 0x00232400080011ff */
[----:B----4-:R-:W-:Y:S05]  /*b050*/  @!P0 NANOSLEEP.SYNCS 0x989680 ;  /* 0x009896800000895d */ /* 0x010fea0003900000 */
[----:B------:R-:W4:Y:S02]  /*b060*/  @!P0 SYNCS.PHASECHK.TRANS64 P0, [R0+URZ+0x128], R2 ;  /* 0x00012802000085a7 */ /* 0x000f2400080010ff */
[----:B----4-:R-:W-:Y:S05]  /*b070*/  @!P0 BRA `(.L_x_222) ;  /* 0xfffffffc00f08947 */ /* 0x010fea000383ffff */
[----:B------:R-:W-:Y:S05]  /*b080*/  BRA `(.L_x_223) ;  /* 0xffffffa800607947 */ /* 0x000fea000383ffff */
.L_x_112:
[----:B-1----:R-:W-:-:S07]  /*b090*/  MOV R0, UR7 ;  /* 0x0000000700007c02 */ /* 0x002fce0008000f00 */
.L_x_224:
[----:B-1----:R1:W4:Y:S02]  /*b0a0*/  SYNCS.PHASECHK.TRANS64.TRYWAIT P0, [R0+URZ+0x130], R2 ;  /* 0x00013002000075a7 */ /* 0x00232400080011ff */
[----:B----4-:R-:W-:Y:S05]  /*b0b0*/  @!P0 NANOSLEEP.SYNCS 0x989680 ;  /* 0x009896800000895d */ /* 0x010fea0003900000 */
[----:B------:R-:W4:Y:S02]  /*b0c0*/  @!P0 SYNCS.PHASECHK.TRANS64 P0, [R0+URZ+0x130], R2 ;  /* 0x00013002000085a7 */ /* 0x000f2400080010ff */
[----:B----4-:R-:W-:Y:S05]  /*b0d0*/  @!P0 BRA `(.L_x_224) ;  /* 0xfffffffc00f08947 */ /* 0x010fea000383ffff */
[----:B------:R-:W-:Y:S05]  /*b0e0*/  BRA `(.L_x_225) ;  /* 0xffffffa800507947 */ /* 0x000fea000383ffff */
.L_x_114:
[----:B--2---:R2:W3:Y:S02]  /*b0f0*/  SYNCS.PHASECHK.TRANS64.TRYWAIT P0, [R0+URZ+0x150], R2 ;  /* 0x00015002000075a7 */ /* 0x0044e400080011ff */
[----:B---3--:R-:W-:Y:S05]  /*b100*/  @!P0 NANOSLEEP.SYNCS 0x989680 ;  /* 0x009896800000895d */ /* 0x008fea0003900000 */
[----:B------:R-:W3:Y:S02]  /*b110*/  @!P0 SYNCS.PHASECHK.TRANS64 P0, [R0+URZ+0x150], R2 ;  /* 0x00015002000085a7 */ /* 0x000ee400080010ff */
[----:B---3--:R-:W-:Y:S05]  /*b120*/  @!P0 BRA `(.L_x_114) ;  /* 0xfffffffc00f08947 */ /* 0x008fea000383ffff */
[----:B------:R-:W-:Y:S05]  /*b130*/  BRA `(.L_x_226) ;  /* 0xffffffac00187947 */ /* 0x000fea000383ffff */
.L_x_125:
[----:B-1----:R1:W2:Y:S02]  /*b140*/  SYNCS.PHASECHK.TRANS64.TRYWAIT P1, [R3+URZ+0x100], R0 ;  /* 0x00010000030075a7 */ /* 0x0022a400080211ff */
[----:B--2---:R-:W-:Y:S05]  /*b150*/  @!P1 NANOSLEEP.SYNCS 0x989680 ;  /* 0x009896800000995d */ /* 0x004fea0003900000 */
[----:B------:R-:W2:Y:S02]  /*b160*/  @!P1 SYNCS.PHASECHK.TRANS64 P1, [R3+URZ+0x100], R0 ;  /* 0x00010000030095a7 */ /* 0x000ea400080210ff */
[----:B--2---:R-:W-:Y:S05]  /*b170*/  @!P1 BRA `(.L_x_125) ;  /* 0xfffffffc00f09947 */ /* 0x004fea000383ffff */
[----:B------:R-:W-:Y:S05]  /*b180*/  BRA `(.L_x_124) ;  /* 0xffffffb800307947 */ /* 0x000fea000383ffff */
.L_x_127:
[----:B-1----:R1:W2:Y:S02]  /*b190*/  SYNCS.PHASECHK.TRANS64.TRYWAIT P0, [R111+URZ+0x170], R4 ;  /* 0x000170046f0075a7 */ /* 0x0022a400080011ff */
[----:B--2---:R-:W-:Y:S05]  /*b1a0*/  @!P0 NANOSLEEP.SYNCS 0x989680 ;  /* 0x009896800000895d */ /* 0x004fea0003900000 */
[----:B------:R-:W2:Y:S02]  /*b1b0*/  @!P0 SYNCS.PHASECHK.TRANS64 P0, [R111+URZ+0x170], R4 ;  /* 0x000170046f0085a7 */ /* 0x000ea400080010ff */
[----:B--2---:R-:W-:Y:S05]  /*b1c0*/  @!P0 BRA `(.L_x_127) ;  /* 0xfffffffc00f08947 */ /* 0x004fea000383ffff */
[----:B------:R-:W-:Y:S05]  /*b1d0*/  BRA `(.L_x_126) ;  /* 0xffffffb800847947 */ /* 0x000fea000383ffff */
.L_x_135:
[----:B--2---:R2:W3:Y:S02]  /*b1e0*/  SYNCS.PHASECHK.TRANS64.TRYWAIT P0, [R0+URZ+0x100], R3 ;  /* 0x00010003000075a7 */ /* 0x0044e400080011ff */
[----:B---3--:R-:W-:Y:S05]  /*b1f0*/  @!P0 NANOSLEEP.SYNCS 0x989680 ;  /* 0x009896800000895d */ /* 0x008fea0003900000 */
[----:B------:R-:W3:Y:S02]  /*b200*/  @!P0 SYNCS.PHASECHK.TRANS64 P0, [R0+URZ+0x100], R3 ;  /* 0x00010003000085a7 */ /* 0x000ee400080010ff */
[----:B---3--:R-:W-:Y:S05]  /*b210*/  @!P0 BRA `(.L_x_135) ;  /* 0xfffffffc00f08947 */ /* 0x008fea000383ffff */
[----:B------:R-:W-:Y:S05]  /*b220*/  BRA `(.L_x_134) ;  /* 0xffffffc400887947 */ /* 0x000fea000383ffff */
.L_x_143:
[----:B--2---:R2:W3:Y:S02]  /*b230*/  SYNCS.PHASECHK.TRANS64.TRYWAIT P0, [R0+URZ+0x100], R4 ;  /* 0x00010004000075a7 */ /* 0x0044e400080011ff */
[----:B---3--:R-:W-:Y:S05]  /*b240*/  @!P0 NANOSLEEP.SYNCS 0x989680 ;  /* 0x009896800000895d */ /* 0x008fea0003900000 */
[----:B------:R-:W3:Y:S02]  /*b250*/  @!P0 SYNCS.PHASECHK.TRANS64 P0, [R0+URZ+0x100], R4 ;  /* 0x00010004000085a7 */ /* 0x000ee400080010ff */
[----:B---3--:R-:W-:Y:S05]  /*b260*/  @!P0 BRA `(.L_x_143) ;  /* 0xfffffffc00f08947 */ /* 0x008fea000383ffff */
[----:B------:R-:W-:Y:S05]  /*b270*/  BRA `(.L_x_142) ;  /* 0xffffffd000dc7947 */ /* 0x000fea000383ffff */
.L_x_151:
[----:B--2---:R2:W3:Y:S02]  /*b280*/  SYNCS.PHASECHK.TRANS64.TRYWAIT P0, [R0+URZ+0x100], R4 ;  /* 0x00010004000075a7 */ /* 0x0044e400080011ff */
[----:B---3--:R-:W-:Y:S05]  /*b290*/  @!P0 NANOSLEEP.SYNCS 0x989680 ;  /* 0x009896800000895d */ /* 0x008fea0003900000 */
[----:B------:R-:W3:Y:S02]  /*b2a0*/  @!P0 SYNCS.PHASECHK.TRANS64 P0, [R0+URZ+0x100], R4 ;  /* 0x00010004000085a7 */ /* 0x000ee400080010ff */
[----:B---3--:R-:W-:Y:S05]  /*b2b0*/  @!P0 BRA `(.L_x_151) ;  /* 0xfffffffc00f08947 */ /* 0x008fea000383ffff */
[----:B------:R-:W-:Y:S05]  /*b2c0*/  BRA `(.L_x_150) ;  /* 0xffffffe000387947 */ /* 0x000fea000383ffff */
        .weak           $__internal_0_$__cuda_sm10x_tcgen05_guardrail_trap_col_being_dealloced_not_returned_by_alloc
        .type           $__internal_0_$__cuda_sm10x_tcgen05_guardrail_trap_col_being_dealloced_not_returned_by_alloc,@function
        .size           $__internal_0_$__cuda_sm10x_tcgen05_guardrail_trap_col_being_dealloced_not_returned_by_alloc,($__internal_1_$__cuda_sm10x_tcgen05_guardrail_trap_phase_invalid_during_alloc - $__internal_0_$__cuda_sm10x_tcgen05_guardrail_trap_col_being_dealloced_not_returned_by_alloc)
$__internal_0_$__cuda_sm10x_tcgen05_guardrail_trap_col_being_dealloced_not_returned_by_alloc:
[----:B------:R-:W-:Y:S05]  /*b2d0*/  BPT.TRAP 0x1 ;  /* 0x000000040000795c */ /* 0x000fea0000300000 */
[----:B------:R-:W-:-:S04]  /*b2e0*/  HFMA2 R3, -RZ, RZ, 0, 0 ;  /* 0x00000000ff037431 */ /* 0x000fc800000001ff */
[----:B------:R-:W-:Y:S05]  /*b2f0*/  RET.REL.NODEC R2 `(_ZN7cutlass13device_kernelINS_4gemm6kernel13GemmUniversalIN4cute5tupleIJiiiiEEENS1_10collective13CollectiveMmaINS1_35MainloopSm100TmaUmmaWarpSpecializedILi16ELi2ELi4ENS5_IJNS4_1CILi2EEENSA_ILi1EEESC_EEEEENS5_IJNSA_ILi128EEENSA_ILi256EEENSA_ILi64EEEEEENS_12float_e4m3_tENS5_IJlSC_lEEESJ_SK_NS4_8TiledMMAINS4_8MMA_AtomIJNS4_10MMA_TraitsINS4_25SM100_MMA_F8F6F4_2x1SM_SSEJSJ_SJ_fSF_SG_NS4_17integral_constantINS4_4UMMA5MajorELSR_0EEESS_NSP_INSQ_7ScaleInELST_0EEESU_EEEEEENS4_6LayoutINS5_IJSC_SC_SC_EEENS5_IJNSA_ILi0EEESZ_SZ_EEEEENS5_IJNS4_10UnderscoreES12_S12_EEEEENS4_18SM100_TMA_2SM_LOADENS4_14ComposedLayoutINS4_7SwizzleILi2ELi4ELi3EEENS4_18smem_ptr_flag_bitsILi8EEENSX_INS5_IJNSA_ILi8EEESH_EEENS5_IJSH_SC_EEEEEEEvNS4_8identityES15_S1F_vS1G_EENS_8epilogue10collective18CollectiveEpilogueINS1I_23Sm100TmaWarpSpecializedILi4ELi2ELi32ELb0ELb0EEEJNS5_IJSH_SG_SH_EEENS5_IJNSX_ISH_SC_EENSX_INS5_IJNSA_ILi32EEESB_EEENS5_IJSC_SF_EEEEEEEESJ_SK_SJ_SK_NS1I_6fusion15FusionCallbacksIS1M_NS1U_17LinearCombinationISJ_fSJ_fLNS_15FloatRoundStyleE2EEES1N_S1T_JEEENS4_5SM1004TMEM4LOAD26SM100_TMEM_LOAD_32dp32b32xENS4_13SM90_TMA_LOADENS16_INS17_ILi1ELi4ELi3EEES1A_NSX_INS5_IJS1B_S1P_EEENS5_IJS1P_SC_EEEEEEENS4_39AutoVectorizingCopyWithAssumedAlignmentILi128EEENS4_14SM90_TMA_STOREES29_S2B_S2B_EEEvvEEEEvNT_6ParamsE) ;  /* 0xffffff4c02407950 */ /* 0x000fea0003c3ffff */
        .weak           $__internal_1_$__cuda_sm10x_tcgen05_guardrail_trap_phase_invalid_during_alloc
        .type           $__internal_1_$__cuda_sm10x_tcgen05_guardrail_trap_phase_invalid_during_alloc,@function
        .size           $__internal_1_$__cuda_sm10x_tcgen05_guardrail_trap_phase_invalid_during_alloc,($__internal_2_$__cuda_sm10x_tcgen05_guardrail_trap_unallocated_columns_being_dealloced - $__internal_1_$__cuda_sm10x_tcgen05_guardrail_trap_phase_invalid_during_alloc)
$__internal_1_$__cuda_sm10x_tcgen05_guardrail_trap_phase_invalid_during_alloc:
[----:B------:R-:W-:Y:S05]  /*b300*/  BPT.TRAP 0x1 ;  /* 0x000000040000795c */ /* 0x000fea0000300000 */
[----:B------:R-:W-:-:S04]  /*b310*/  MOV R3, 0x0 ;  /* 0x0000000000037802 */ /* 0x000fc80000000f00 */
[----:B------:R-:W-:Y:S05]  /*b320*/  RET.REL.NODEC R2 `(_ZN7cutlass13device_kernelINS_4gemm6kernel13GemmUniversalIN4cute5tupleIJiiiiEEENS1_10collective13CollectiveMmaINS1_35MainloopSm100TmaUmmaWarpSpecializedILi16ELi2ELi4ENS5_IJNS4_1CILi2EEENSA_ILi1EEESC_EEEEENS5_IJNSA_ILi128EEENSA_ILi256EEENSA_ILi64EEEEEENS_12float_e4m3_tENS5_IJlSC_lEEESJ_SK_NS4_8TiledMMAINS4_8MMA_AtomIJNS4_10MMA_TraitsINS4_25SM100_MMA_F8F6F4_2x1SM_SSEJSJ_SJ_fSF_SG_NS4_17integral_constantINS4_4UMMA5MajorELSR_0EEESS_NSP_INSQ_7ScaleInELST_0EEESU_EEEEEENS4_6LayoutINS5_IJSC_SC_SC_EEENS5_IJNSA_ILi0EEESZ_SZ_EEEEENS5_IJNS4_10UnderscoreES12_S12_EEEEENS4_18SM100_TMA_2SM_LOADENS4_14ComposedLayoutINS4_7SwizzleILi2ELi4ELi3EEENS4_18smem_ptr_flag_bitsILi8EEENSX_INS5_IJNSA_ILi8EEESH_EEENS5_IJSH_SC_EEEEEEEvNS4_8identityES15_S1F_vS1G_EENS_8epilogue10collective18CollectiveEpilogueINS1I_23Sm100TmaWarpSpecializedILi4ELi2ELi32ELb0ELb0EEEJNS5_IJSH_SG_SH_EEENS5_IJNSX_ISH_SC_EENSX_INS5_IJNSA_ILi32EEESB_EEENS5_IJSC_SF_EEEEEEEESJ_SK_SJ_SK_NS1I_6fusion15FusionCallbacksIS1M_NS1U_17LinearCombinationISJ_fSJ_fLNS_15FloatRoundStyleE2EEES1N_S1T_JEEENS4_5SM1004TMEM4LOAD26SM100_TMEM_LOAD_32dp32b32xENS4_13SM90_TMA_LOADENS16_INS17_ILi1ELi4ELi3EEES1A_NSX_INS5_IJS1B_S1P_EEENS5_IJS1P_SC_EEEEEEENS4_39AutoVectorizingCopyWithAssumedAlignmentILi128EEENS4_14SM90_TMA_STOREES29_S2B_S2B_EEEvvEEEEvNT_6ParamsE) ;  /* 0xffffff4c02347950 */ /* 0x000fea0003c3ffff */
        .weak           $__internal_2_$__cuda_sm10x_tcgen05_guardrail_trap_unallocated_columns_being_dealloced
        .type           $__internal_2_$__cuda_sm10x_tcgen05_guardrail_trap_unallocated_columns_being_dealloced,@function
        .size           $__internal_2_$__cuda_sm10x_tcgen05_guardrail_trap_unallocated_columns_being_dealloced,(.L_x_228 - $__internal_2_$__cuda_sm10x_tcgen05_guardrail_trap_unallocated_columns_being_dealloced)
$__internal_2_$__cuda_sm10x_tcgen05_guardrail_trap_unallocated_columns_being_dealloced:
[----:B------:R-:W-:Y:S05]  /*b330*/  BPT.TRAP 0x1 ;  /* 0x000000040000795c */ /* 0x000fea0000300000 */
[----:B------:R-:W-:-:S04]  /*b340*/  HFMA2 R3, -RZ, RZ, 0, 0 ;  /* 0x00000000ff037431 */ /* 0x000fc800000001ff */
[----:B------:R-:W-:Y:S05]  /*b350*/  RET.REL.NODEC R2 `(_ZN7cutlass13device_kernelINS_4gemm6kernel13GemmUniversalIN4cute5tupleIJiiiiEEENS1_10collective13CollectiveMmaINS1_35MainloopSm100TmaUmmaWarpSpecializedILi16ELi2ELi4ENS5_IJNS4_1CILi2EEENSA_ILi1EEESC_EEEEENS5_IJNSA_ILi128EEENSA_ILi256EEENSA_ILi64EEEEEENS_12float_e4m3_tENS5_IJlSC_lEEESJ_SK_NS4_8TiledMMAINS4_8MMA_AtomIJNS4_10MMA_TraitsINS4_25SM100_MMA_F8F6F4_2x1SM_SSEJSJ_SJ_fSF_SG_NS4_17integral_constantINS4_4UMMA5MajorELSR_0EEESS_NSP_INSQ_7ScaleInELST_0EEESU_EEEEEENS4_6LayoutINS5_IJSC_SC_SC_EEENS5_IJNSA_ILi0EEESZ_SZ_EEEEENS5_IJNS4_10UnderscoreES12_S12_EEEEENS4_18SM100_TMA_2SM_LOADENS4_14ComposedLayoutINS4_7SwizzleILi2ELi4ELi3EEENS4_18smem_ptr_flag_bitsILi8EEENSX_INS5_IJNSA_ILi8EEESH_EEENS5_IJSH_SC_EEEEEEEvNS4_8identityES15_S1F_vS1G_EENS_8epilogue10collective18CollectiveEpilogueINS1I_23Sm100TmaWarpSpecializedILi4ELi2ELi32ELb0ELb0EEEJNS5_IJSH_SG_SH_EEENS5_IJNSX_ISH_SC_EENSX_INS5_IJNSA_ILi32EEESB_EEENS5_IJSC_SF_EEEEEEEESJ_SK_SJ_SK_NS1I_6fusion15FusionCallbacksIS1M_NS1U_17LinearCombinationISJ_fSJ_fLNS_15FloatRoundStyleE2EEES1N_S1T_JEEENS4_5SM1004TMEM4LOAD26SM100_TMEM_LOAD_32dp32b32xENS4_13SM90_TMA_LOADENS16_INS17_ILi1ELi4ELi3EEES1A_NSX_INS5_IJS1B_S1P_EEENS5_IJS1P_SC_EEEEEEENS4_39AutoVectorizingCopyWithAssumedAlignmentILi128EEENS4_14SM90_TMA_STOREES29_S2B_S2B_EEEvvEEEEvNT_6ParamsE) ;  /* 0xffffff4c02287950 */ /* 0x000fea0003c3ffff */
.L_x_227:
[----:B------:R-:W-:-:S00]  /*b360*/  BRA `(.L_x_227) ;  /* 0xfffffffc00fc7947 */ /* 0x000fc0000383ffff */
[----:B------:R-:W-:-:S00]  /*b370*/  NOP ;  /* 0x0000000000007918 */ /* 0x000fc00000000000 */
        /* <DEDUP_REMOVED lines=8> */
.L_x_228:


//--------------------- .nv.global.init           --------------------------
	.section	.nv.global.init,"aw",@progbits
.nv.global.init:
	.type		$str$27,@object
	.size		$str$27,($str$28 - $str$27)
$str$27:
        /*0000*/ 	.byte	0x28, 0x61, 0x64, 0x64, 0x72, 0x65, 0x73, 0x73, 0x20, 0x26, 0x20, 0x6d, 0x61, 0x73, 0x6b, 0x29
        /*0010*/ 	.byte	0x20, 0x3d, 0x3d, 0x20, 0x30, 0x00
	.type		$str$28,@object
	.size		$str$28,($str$26 - $str$28)
$str$28:
        /*0016*/ 	.byte	0x2f, 0x74, 0x6d, 0x70, 0x2f, 0x63, 0x75, 0x74, 0x6c, 0x61, 0x73, 0x73, 0x5f, 0x73, 0x77, 0x65
        /*0026*/ 	.byte	0x65, 0x70, 0x5f, 0x73, 0x72, 0x63, 0x2f, 0x69, 0x6e, 0x63, 0x6c, 0x75, 0x64, 0x65, 0x2f, 0x63
        /*0036*/ 	.byte	0x75, 0x74, 0x65, 0x2f, 0x70, 0x6f, 0x69, 0x6e, 0x74, 0x65, 0x72, 0x5f, 0x66, 0x6c, 0x61, 0x67
        /*0046*/ 	.byte	0x67, 0x65, 0x64, 0x2e, 0x68, 0x70, 0x70, 0x00
	.type		$str$26,@object
	.size		$str$26,($str$25 - $str$26)
$str$26:
        /*004e*/ 	.byte	0x2f, 0x74, 0x6d, 0x70, 0x2f, 0x63, 0x75, 0x74, 0x6c, 0x61, 0x73, 0x73, 0x5f, 0x73, 0x77, 0x65
        /*005e*/ 	.byte	0x65, 0x70, 0x5f, 0x73, 0x72, 0x63, 0x2f, 0x69, 0x6e, 0x63, 0x6c, 0x75, 0x64, 0x65, 0x2f, 0x63
        /*006e*/ 	.byte	0x75, 0x74, 0x65, 0x2f, 0x61, 0x74, 0x6f, 0x6d, 0x2f, 0x63, 0x6f, 0x70, 0x79, 0x5f, 0x74, 0x72
        /*007e*/ 	.byte	0x61, 0x69, 0x74, 0x73, 0x5f, 0x73, 0x6d, 0x31, 0x30, 0x30, 0x2e, 0x68, 0x70, 0x70, 0x00
	.type		$str$25,@object
	.size		$str$25,(__unnamed_1 - $str$25)
$str$25:
        /*008d*/ 	.byte	0x28, 0x28, 0x75, 0x69, 0x6e, 0x74, 0x33, 0x32, 0x5f, 0x74, 0x28, 0x74, 0x68, 0x72, 0x65, 0x61
        /*009d*/ 	.byte	0x64, 0x49, 0x64, 0x78, 0x2e, 0x78, 0x29, 0x20, 0x2f, 0x20, 0x33, 0x32, 0x29, 0x20, 0x25, 0x20
        /*00ad*/ 	.byte	0x34, 0x29, 0x20, 0x3d, 0x3d, 0x20, 0x28, 0x28, 0x28, 0x74, 0x6d, 0x65, 0x6d, 0x5f, 0x61, 0x64
        /*00bd*/ 	.byte	0x64, 0x72, 0x20, 0x3e, 0x3e, 0x20, 0x31, 0x36, 0x29, 0x20, 0x2f, 0x20, 0x33, 0x32, 0x29, 0x20
        /*00cd*/ 	.byte	0x25, 0x20, 0x34, 0x29, 0x00
	.type		__unnamed_1,@object
	.size		__unnamed_1,(__unnamed_2 - __unnamed_1)
__unnamed_1:
        /*00d2*/ 	.byte	0x61, 0x75, 0x74, 0x6f, 0x20, 0x63, 0x75, 0x74, 0x65, 0x3a, 0x3a, 0x61, 0x73, 0x5f, 0x70, 0x6f
        /* <DEDUP_REMOVED lines=24> */
        /*0262*/ 	.byte	0x3a, 0x3a, 0x43, 0x3c, 0x34, 0x30, 0x39, 0x36, 0x3e, 0x3e, 0x3e, 0x3e, 0x5d, 0x00
	.type		__unnamed_2,@object
	.size		__unnamed_2,(__unnamed_3 - __unnamed_2)
__unnamed_2:
        /* <DEDUP_REMOVED lines=26> */
	.type		__unnamed_3,@object
	.size		__unnamed_3,(.L_3 - __unnamed_3)
__unnamed_3:
        /* <DEDUP_REMOVED lines=40> */
        /*068e*/ 	.byte	0x74, 0x65, 0x3a, 0x3a, 0x43, 0x3c, 0x30, 0x3e, 0x3e, 0x3e, 0x3e, 0x5d, 0x00
.L_3:


//--------------------- .nv.shared._ZN7cutlass13device_kernelINS_4gemm6kernel13GemmUniversalIN4cute5tupleIJiiiiEEENS1_10collective13CollectiveMmaINS1_35MainloopSm100TmaUmmaWarpSpecializedILi16ELi2ELi4ENS5_IJNS4_1CILi2EEENSA_ILi1EEESC_EEEEENS5_IJNSA_ILi128EEENSA_ILi256EEENSA_ILi64EEEEEENS_12float_e4m3_tENS5_IJlSC_lEEESJ_SK_NS4_8TiledMMAINS4_8MMA_AtomIJNS4_10MMA_TraitsINS4_25SM100_MMA_F8F6F4_2x1SM_SSEJSJ_SJ_fSF_SG_NS4_17integral_constantINS4_4UMMA5MajorELSR_0EEESS_NSP_INSQ_7ScaleInELST_0EEESU_EEEEEENS4_6LayoutINS5_IJSC_SC_SC_EEENS5_IJNSA_ILi0EEESZ_SZ_EEEEENS5_IJNS4_10UnderscoreES12_S12_EEEEENS4_18SM100_TMA_2SM_LOADENS4_14ComposedLayoutINS4_7SwizzleILi2ELi4ELi3EEENS4_18smem_ptr_flag_bitsILi8EEENSX_INS5_IJNSA_ILi8EEESH_EEENS5_IJSH_SC_EEEEEEEvNS4_8identityES15_S1F_vS1G_EENS_8epilogue10collective18CollectiveEpilogueINS1I_23Sm100TmaWarpSpecializedILi4ELi2ELi32ELb0ELb0EEEJNS5_IJSH_SG_SH_EEENS5_IJNSX_ISH_SC_EENSX_INS5_IJNSA_ILi32EEESB_EEENS5_IJSC_SF_EEEEEEEESJ_SK_SJ_SK_NS1I_6fusion15FusionCallbacksIS1M_NS1U_17LinearCombinationISJ_fSJ_fLNS_15FloatRoundStyleE2EEES1N_S1T_JEEENS4_5SM1004TMEM4LOAD26SM100_TMEM_LOAD_32dp32b32xENS4_13SM90_TMA_LOADENS16_INS17_ILi1ELi4ELi3EEES1A_NSX_INS5_IJS1B_S1P_EEENS5_IJS1P_SC_EEEEEEENS4_39AutoVectorizingCopyWithAssumedAlignmentILi128EEENS4_14SM90_TMA_STOREES29_S2B_S2B_EEEvvEEEEvNT_6ParamsE --------------------------
	.section	.nv.shared._ZN7cutlass13device_kernelINS_4gemm6kernel13GemmUniversalIN4cute5tupleIJiiiiEEENS1_10collective13CollectiveMmaINS1_35MainloopSm100TmaUmmaWarpSpecializedILi16ELi2ELi4ENS5_IJNS4_1CILi2EEENSA_ILi1EEESC_EEEEENS5_IJNSA_ILi128EEENSA_ILi256EEENSA_ILi64EEEEEENS_12float_e4m3_tENS5_IJlSC_lEEESJ_SK_NS4_8TiledMMAINS4_8MMA_AtomIJNS4_10MMA_TraitsINS4_25SM100_MMA_F8F6F4_2x1SM_SSEJSJ_SJ_fSF_SG_NS4_17integral_constantINS4_4UMMA5MajorELSR_0EEESS_NSP_INSQ_7ScaleInELST_0EEESU_EEEEEENS4_6LayoutINS5_IJSC_SC_SC_EEENS5_IJNSA_ILi0EEESZ_SZ_EEEEENS5_IJNS4_10UnderscoreES12_S12_EEEEENS4_18SM100_TMA_2SM_LOADENS4_14ComposedLayoutINS4_7SwizzleILi2ELi4ELi3EEENS4_18smem_ptr_flag_bitsILi8EEENSX_INS5_IJNSA_ILi8EEESH_EEENS5_IJSH_SC_EEEEEEEvNS4_8identityES15_S1F_vS1G_EENS_8epilogue10collective18CollectiveEpilogueINS1I_23Sm100TmaWarpSpecializedILi4ELi2ELi32ELb0ELb0EEEJNS5_IJSH_SG_SH_EEENS5_IJNSX_ISH_SC_EENSX_INS5_IJNSA_ILi32EEESB_EEENS5_IJSC_SF_EEEEEEEESJ_SK_SJ_SK_NS1I_6fusion15FusionCallbacksIS1M_NS1U_17LinearCombinationISJ_fSJ_fLNS_15FloatRoundStyleE2EEES1N_S1T_JEEENS4_5SM1004TMEM4LOAD26SM100_TMEM_LOAD_32dp32b32xENS4_13SM90_TMA_LOADENS16_INS17_ILi1ELi4ELi3EEES1A_NSX_INS5_IJS1B_S1P_EEENS5_IJS1P_SC_EEEEEEENS4_39AutoVectorizingCopyWithAssumedAlignmentILi128EEENS4_14SM90_TMA_STOREES29_S2B_S2B_EEEvvEEEEvNT_6ParamsE,"aw",@nobits
	.sectionflags	@""
	.align	16
	.zero		1024


//--------------------- .nv.shared.reserved.0     --------------------------
	.section	.nv.shared.reserved.0,"aw",@nobits
	.weak		__nv_reservedSMEM_offset_0_alias
	.size		__nv_reservedSMEM_offset_0_alias, 0, 64
	.other		__nv_reservedSMEM_offset_0_alias,@"STO_CUDA_RESERVED_SHARED STV_DEFAULT"
__nv_reservedSMEM_offset_0_alias:
	.zero		0
.nv.shared.reserved.0:
	.zero		64
	.weak		__nv_reservedSMEM_tcgen05_partition
	.type		__nv_reservedSMEM_tcgen05_partition,@object
	.size		__nv_reservedSMEM_tcgen05_partition,(.L_0 - __nv_reservedSMEM_tcgen05_partition)
__nv_reservedSMEM_tcgen05_partition:
	.zero		32
.L_0:


//--------------------- .nv.global                --------------------------
	.section	.nv.global,"aw",@nobits
.nv.global:
	.type		_ZN39_INTERNAL_57fed0de_4_k_cu_365d4d03_29684cute1_E,@object
	.size		_ZN39_INTERNAL_57fed0de_4_k_cu_365d4d03_29684cute1_E,(_ZN39_INTERNAL_57fed0de_4_k_cu_365d4d03_29684cuda3std3__45__cpo6cbeginE - _ZN39_INTERNAL_57fed0de_4_k_cu_365d4d03_29684cute1_E)
_ZN39_INTERNAL_57fed0de_4_k_cu_365d4d03_29684cute1_E:
	.zero		1
	.type		_ZN39_INTERNAL_57fed0de_4_k_cu_365d4d03_29684cuda3std3__45__cpo6cbeginE,@object
	.size		_ZN39_INTERNAL_57fed0de_4_k_cu_365d4d03_29684cuda3std3__45__cpo6cbeginE,(_ZN39_INTERNAL_57fed0de_4_k_cu_365d4d03_29684cuda3std3__48in_placeE - _ZN39_INTERNAL_57fed0de_4_k_cu_365d4d03_29684cuda3std3__45__cpo6cbeginE)
_ZN39_INTERNAL_57fed0de_4_k_cu_365d4d03_29684cuda3std3__45__cpo6cbeginE:
	.zero		1
	.type		_ZN39_INTERNAL_57fed0de_4_k_cu_365d4d03_29684cuda3std3__48in_placeE,@object
	.size		_ZN39_INTERNAL_57fed0de_4_k_cu_365d4d03_29684cuda3std3__48in_placeE,(_ZN39_INTERNAL_57fed0de_4_k_cu_365d4d03_29684cuda3std6ranges3__45__cpo9iter_moveE - _ZN39_INTERNAL_57fed0de_4_k_cu_365d4d03_29684cuda3std3__48in_placeE)
_ZN39_INTERNAL_57fed0de_4_k_cu_365d4d03_29684cuda3std3__48in_placeE:
	.zero		1
	.type		_ZN39_INTERNAL_57fed0de_4_k_cu_365d4d03_29684cuda3std6ranges3__45__cpo9iter_moveE,@object
	.size		_ZN39_INTERNAL_57fed0de_4_k_cu_365d4d03_29684cuda3std6ranges3__45__cpo9iter_moveE,(_ZN39_INTERNAL_57fed0de_4_k_cu_365d4d03_29684cuda3std3__45__cpo5beginE - _ZN39_INTERNAL_57fed0de_4_k_cu_365d4d03_29684cuda3std6ranges3__45__cpo9iter_moveE)
_ZN39_INTERNAL_57fed0de_4_k_cu_365d4d03_29684cuda3std6ranges3__45__cpo9iter_moveE:
	.zero		1
	.type		_ZN39_INTERNAL_57fed0de_4_k_cu_365d4d03_29684cuda3std3__45__cpo5beginE,@object
	.size		_ZN39_INTERNAL_57fed0de_4_k_cu_365d4d03_29684cuda3std3__45__cpo5beginE,(_ZN39_INTERNAL_57fed0de_4_k_cu_365d4d03_29684cuda3std3__441_GLOBAL__N__57fed0de_4_k_cu_365d4d03_29686ignoreE - _ZN39_INTERNAL_57fed0de_4_k_cu_365d4d03_29684cuda3std3__45__cpo5beginE)
_ZN39_INTERNAL_57fed0de_4_k_cu_365d4d03_29684cuda3std3__45__cpo5beginE:
	.zero		1
	.type		_ZN39_INTERNAL_57fed0de_4_k_cu_365d4d03_29684cuda3std3__441_GLOBAL__N__57fed0de_4_k_cu_365d4d03_29686ignoreE,@object
	.size		_ZN39_INTERNAL_57fed0de_4_k_cu_365d4d03_29684cuda3std3__441_GLOBAL__N__57fed0de_4_k_cu_365d4d03_29686ignoreE,(_ZN39_INTERNAL_57fed0de_4_k_cu_365d4d03_29684cute7productE - _ZN39_INTERNAL_57fed0de_4_k_cu_365d4d03_29684cuda3std3__441_GLOBAL__N__57fed0de_4_k_cu_365d4d03_29686ignoreE)
_ZN39_INTERNAL_57fed0de_4_k_cu_365d4d03_29684cuda3std3__441_GLOBAL__N__57fed0de_4_k_cu_365d4d03_29686ignoreE:
	.zero		1
	.type		_ZN39_INTERNAL_57fed0de_4_k_cu_365d4d03_29684cute7productE,@object
	.size		_ZN39_INTERNAL_57fed0de_4_k_cu_365d4d03_29684cute7productE,(_ZN39_INTERNAL_57fed0de_4_k_cu_365d4d03_29684cuda3std3__45__cpo3endE - _ZN39_INTERNAL_57fed0de_4_k_cu_365d4d03_29684cute7productE)
_ZN39_INTERNAL_57fed0de_4_k_cu_365d4d03_29684cute7productE:
	.zero		1
	.type		_ZN39_INTERNAL_57fed0de_4_k_cu_365d4d03_29684cuda3std3__45__cpo3endE,@object
	.size		_ZN39_INTERNAL_57fed0de_4_k_cu_365d4d03_29684cuda3std3__45__cpo3endE,(_ZN39_INTERNAL_57fed0de_4_k_cu_365d4d03_29684cuda3std3__419piecewise_constructE - _ZN39_INTERNAL_57fed0de_4_k_cu_365d4d03_29684cuda3std3__45__cpo3endE)
_ZN39_INTERNAL_57fed0de_4_k_cu_365d4d03_29684cuda3std3__45__cpo3endE:
	.zero		1
	.type		_ZN39_INTERNAL_57fed0de_4_k_cu_365d4d03_29684cuda3std3__419piecewise_constructE,@object
	.size		_ZN39_INTERNAL_57fed0de_4_k_cu_365d4d03_29684cuda3std3__419piecewise_constructE,(_ZN39_INTERNAL_57fed0de_4_k_cu_365d4d03_29684cuda3std3__45__cpo4cendE - _ZN39_INTERNAL_57fed0de_4_k_cu_365d4d03_29684cuda3std3__419piecewise_constructE)
_ZN39_INTERNAL_57fed0de_4_k_cu_365d4d03_29684cuda3std3__419piecewise_constructE:
	.zero		1
	.type		_ZN39_INTERNAL_57fed0de_4_k_cu_365d4d03_29684cuda3std3__45__cpo4cendE,@object
	.size		_ZN39_INTERNAL_57fed0de_4_k_cu_365d4d03_29684cuda3std3__45__cpo4cendE,(_ZN39_INTERNAL_57fed0de_4_k_cu_365d4d03_29684cuda3std6ranges3__45__cpo4swapE - _ZN39_INTERNAL_57fed0de_4_k_cu_365d4d03_29684cuda3std3__45__cpo4cendE)
_ZN39_INTERNAL_57fed0de_4_k_cu_365d4d03_29684cuda3std3__45__cpo4cendE:
	.zero		1
	.type		_ZN39_INTERNAL_57fed0de_4_k_cu_365d4d03_29684cuda3std6ranges3__45__cpo4swapE,@object
	.size		_ZN39_INTERNAL_57fed0de_4_k_cu_365d4d03_29684cuda3std6ranges3__45__cpo4swapE,(.L_11 - _ZN39_INTERNAL_57fed0de_4_k_cu_365d4d03_29684cuda3std6ranges3__45__cpo4swapE)
_ZN39_INTERNAL_57fed0de_4_k_cu_365d4d03_29684cuda3std6ranges3__45__cpo4swapE:
	.zero		1
.L_11:


//--------------------- .nv.constant0._ZN7cutlass13device_kernelINS_4gemm6kernel13GemmUniversalIN4cute5tupleIJiiiiEEENS1_10collective13CollectiveMmaINS1_35MainloopSm100TmaUmmaWarpSpecializedILi16ELi2ELi4ENS5_IJNS4_1CILi2EEENSA_ILi1EEESC_EEEEENS5_IJNSA_ILi128EEENSA_ILi256EEENSA_ILi64EEEEEENS_12float_e4m3_tENS5_IJlSC_lEEESJ_SK_NS4_8TiledMMAINS4_8MMA_AtomIJNS4_10MMA_TraitsINS4_25SM100_MMA_F8F6F4_2x1SM_SSEJSJ_SJ_fSF_SG_NS4_17integral_constantINS4_4UMMA5MajorELSR_0EEESS_NSP_INSQ_7ScaleInELST_0EEESU_EEEEEENS4_6LayoutINS5_IJSC_SC_SC_EEENS5_IJNSA_ILi0EEESZ_SZ_EEEEENS5_IJNS4_10UnderscoreES12_S12_EEEEENS4_18SM100_TMA_2SM_LOADENS4_14ComposedLayoutINS4_7SwizzleILi2ELi4ELi3EEENS4_18smem_ptr_flag_bitsILi8EEENSX_INS5_IJNSA_ILi8EEESH_EEENS5_IJSH_SC_EEEEEEEvNS4_8identityES15_S1F_vS1G_EENS_8epilogue10collective18CollectiveEpilogueINS1I_23Sm100TmaWarpSpecializedILi4ELi2ELi32ELb0ELb0EEEJNS5_IJSH_SG_SH_EEENS5_IJNSX_ISH_SC_EENSX_INS5_IJNSA_ILi32EEESB_EEENS5_IJSC_SF_EEEEEEEESJ_SK_SJ_SK_NS1I_6fusion15FusionCallbacksIS1M_NS1U_17LinearCombinationISJ_fSJ_fLNS_15FloatRoundStyleE2EEES1N_S1T_JEEENS4_5SM1004TMEM4LOAD26SM100_TMEM_LOAD_32dp32b32xENS4_13SM90_TMA_LOADENS16_INS17_ILi1ELi4ELi3EEES1A_NSX_INS5_IJS1B_S1P_EEENS5_IJS1P_SC_EEEEEEENS4_39AutoVectorizingCopyWithAssumedAlignmentILi128EEENS4_14SM90_TMA_STOREES29_S2B_S2B_EEEvvEEEEvNT_6ParamsE --------------------------
	.section	.nv.constant0._ZN7cutlass13device_kernelINS_4gemm6kernel13GemmUniversalIN4cute5tupleIJiiiiEEENS1_10collective13CollectiveMmaINS1_35MainloopSm100TmaUmmaWarpSpecializedILi16ELi2ELi4ENS5_IJNS4_1CILi2EEENSA_ILi1EEESC_EEEEENS5_IJNSA_ILi128EEENSA_ILi256EEENSA_ILi64EEEEEENS_12float_e4m3_tENS5_IJlSC_lEEESJ_SK_NS4_8TiledMMAINS4_8MMA_AtomIJNS4_10MMA_TraitsINS4_25SM100_MMA_F8F6F4_2x1SM_SSEJSJ_SJ_fSF_SG_NS4_17integral_constantINS4_4UMMA5MajorELSR_0EEESS_NSP_INSQ_7ScaleInELST_0EEESU_EEEEEENS4_6LayoutINS5_IJSC_SC_SC_EEENS5_IJNSA_ILi0EEESZ_SZ_EEEEENS5_IJNS4_10UnderscoreES12_S12_EEEEENS4_18SM100_TMA_2SM_LOADENS4_14ComposedLayoutINS4_7SwizzleILi2ELi4ELi3EEENS4_18smem_ptr_flag_bitsILi8EEENSX_INS5_IJNSA_ILi8EEESH_EEENS5_IJSH_SC_EEEEEEEvNS4_8identityES15_S1F_vS1G_EENS_8epilogue10collective18CollectiveEpilogueINS1I_23Sm100TmaWarpSpecializedILi4ELi2ELi32ELb0ELb0EEEJNS5_IJSH_SG_SH_EEENS5_IJNSX_ISH_SC_EENSX_INS5_IJNSA_ILi32EEESB_EEENS5_IJSC_SF_EEEEEEEESJ_SK_SJ_SK_NS1I_6fusion15FusionCallbacksIS1M_NS1U_17LinearCombinationISJ_fSJ_fLNS_15FloatRoundStyleE2EEES1N_S1T_JEEENS4_5SM1004TMEM4LOAD26SM100_TMEM_LOAD_32dp32b32xENS4_13SM90_TMA_LOADENS16_INS17_ILi1ELi4ELi3EEES1A_NSX_INS5_IJS1B_S1P_EEENS5_IJS1P_SC_EEEEEEENS4_39AutoVectorizingCopyWithAssumedAlignmentILi128EEENS4_14SM90_TMA_STOREES29_S2B_S2B_EEEvvEEEEvNT_6ParamsE,"a",@progbits
	.sectionflags	@""
	.align	4
.nv.constant0._ZN7cutlass13device_kernelINS_4gemm6kernel13GemmUniversalIN4cute5tupleIJiiiiEEENS1_10collective13CollectiveMmaINS1_35MainloopSm100TmaUmmaWarpSpecializedILi16ELi2ELi4ENS5_IJNS4_1CILi2EEENSA_ILi1EEESC_EEEEENS5_IJNSA_ILi128EEENSA_ILi256EEENSA_ILi64EEEEEENS_12float_e4m3_tENS5_IJlSC_lEEESJ_SK_NS4_8TiledMMAINS4_8MMA_AtomIJNS4_10MMA_TraitsINS4_25SM100_MMA_F8F6F4_2x1SM_SSEJSJ_SJ_fSF_SG_NS4_17integral_constantINS4_4UMMA5MajorELSR_0EEESS_NSP_INSQ_7ScaleInELST_0EEESU_EEEEEENS4_6LayoutINS5_IJSC_SC_SC_EEENS5_IJNSA_ILi0EEESZ_SZ_EEEEENS5_IJNS4_10UnderscoreES12_S12_EEEEENS4_18SM100_TMA_2SM_LOADENS4_14ComposedLayoutINS4_7SwizzleILi2ELi4ELi3EEENS4_18smem_ptr_flag_bitsILi8EEENSX_INS5_IJNSA_ILi8EEESH_EEENS5_IJSH_SC_EEEEEEEvNS4_8identityES15_S1F_vS1G_EENS_8epilogue10collective18CollectiveEpilogueINS1I_23Sm100TmaWarpSpecializedILi4ELi2ELi32ELb0ELb0EEEJNS5_IJSH_SG_SH_EEENS5_IJNSX_ISH_SC_EENSX_INS5_IJNSA_ILi32EEESB_EEENS5_IJSC_SF_EEEEEEEESJ_SK_SJ_SK_NS1I_6fusion15FusionCallbacksIS1M_NS1U_17LinearCombinationISJ_fSJ_fLNS_15FloatRoundStyleE2EEES1N_S1T_JEEENS4_5SM1004TMEM4LOAD26SM100_TMEM_LOAD_32dp32b32xENS4_13SM90_TMA_LOADENS16_INS17_ILi1ELi4ELi3EEES1A_NSX_INS5_IJS1B_S1P_EEENS5_IJS1P_SC_EEEEEEENS4_39AutoVectorizingCopyWithAssumedAlignmentILi128EEENS4_14SM90_TMA_STOREES29_S2B_S2B_EEEvvEEEEvNT_6ParamsE:
	.zero		2944


//--------------------- SYMBOLS --------------------------

	.type		.nv.reservedSmem.offset0,@object
	.size		.nv.reservedSmem.offset0,0x4
	.type		.nv.reservedSmem.cap,@object
	.size		.nv.reservedSmem.cap,0x4
	.type		__assertfail,@function
